	.headerflags	@"EF_CUDA_TEXMODE_UNIFIED EF_CUDA_64BIT_ADDRESS EF_CUDA_SM86 EF_CUDA_VIRTUAL_SM(EF_CUDA_SM86)"
	.elftype	@"ET_EXEC"


//--------------------- .nv.info                  --------------------------
	.section	.nv.info,"",@"SHT_CUDA_INFO"
	.align	4


	//----- nvinfo : EIATTR_REGCOUNT
	.align		4
        /*0000*/ 	.byte	0x04, 0x2f
        /*0002*/ 	.short	(.L_1 - .L_0)
	.align		4
.L_0:
        /*0004*/ 	.word	index@(merge_16x16_to_64x64_inverse_kernel)
        /*0008*/ 	.word	0x000000b5


	//----- nvinfo : EIATTR_MAX_STACK_SIZE
	.align		4
.L_1:
        /*000c*/ 	.byte	0x04, 0x23
        /*000e*/ 	.short	(.L_3 - .L_2)
	.align		4
.L_2:
        /*0010*/ 	.word	index@(merge_16x16_to_64x64_inverse_kernel)
        /*0014*/ 	.word	0x00000000


	//----- nvinfo : EIATTR_MIN_STACK_SIZE
	.align		4
.L_3:
        /*0018*/ 	.byte	0x04, 0x12
        /*001a*/ 	.short	(.L_5 - .L_4)
	.align		4
.L_4:
        /*001c*/ 	.word	index@(merge_16x16_to_64x64_inverse_kernel)
        /*0020*/ 	.word	0x00000000


	//----- nvinfo : EIATTR_FRAME_SIZE
	.align		4
.L_5:
        /*0024*/ 	.byte	0x04, 0x11
        /*0026*/ 	.short	(.L_7 - .L_6)
	.align		4
.L_6:
        /*0028*/ 	.word	index@(merge_16x16_to_64x64_inverse_kernel)
        /*002c*/ 	.word	0x00000000
.L_7:


//--------------------- .nv.info.merge_16x16_to_64x64_inverse_kernel --------------------------
	.section	.nv.info.merge_16x16_to_64x64_inverse_kernel,"",@"SHT_CUDA_INFO"
	.align	4


	//----- nvinfo : EIATTR_CUDA_API_VERSION
	.align		4
        /*0000*/ 	.byte	0x04, 0x37
        /*0002*/ 	.short	(.L_9 - .L_8)
.L_8:
        /*0004*/ 	.word	0x0000007b


	//----- nvinfo : EIATTR_SW2861232_WAR
	.align		4
.L_9:
        /*0008*/ 	.byte	0x01, 0x35
	.zero		2


	//----- nvinfo : EIATTR_PARAM_CBANK
	.align		4
        /*000c*/ 	.byte	0x04, 0x0a
        /*000e*/ 	.short	(.L_11 - .L_10)
	.align		4
.L_10:
        /*0010*/ 	.word	index@(.nv.constant0.merge_16x16_to_64x64_inverse_kernel)
        /*0014*/ 	.short	0x0160
        /*0016*/ 	.short	0x0024


	//----- nvinfo : EIATTR_CBANK_PARAM_SIZE
	.align		4
.L_11:
        /*0018*/ 	.byte	0x03, 0x19
        /*001a*/ 	.short	0x0024


	//----- nvinfo : EIATTR_KPARAM_INFO
	.align		4
        /*001c*/ 	.byte	0x04, 0x17
        /*001e*/ 	.short	(.L_13 - .L_12)
.L_12:
        /*0020*/ 	.word	0x00000000
        /*0024*/ 	.short	0x0004
        /*0026*/ 	.short	0x0020
        /*0028*/ 	.byte	0x00, 0xf0, 0x11, 0x00


	//----- nvinfo : EIATTR_KPARAM_INFO
	.align		4
.L_13:
        /*002c*/ 	.byte	0x04, 0x17
        /*002e*/ 	.short	(.L_15 - .L_14)
.L_14:
        /*0030*/ 	.word	0x00000000
        /*0034*/ 	.short	0x0003
        /*0036*/ 	.short	0x0018
        /*0038*/ 	.byte	0x00, 0xf0, 0x21, 0x00


	//----- nvinfo : EIATTR_KPARAM_INFO
	.align		4
.L_15:
        /*003c*/ 	.byte	0x04, 0x17
        /*003e*/ 	.short	(.L_17 - .L_16)
.L_16:
        /*0040*/ 	.word	0x00000000
        /*0044*/ 	.short	0x0002
        /*0046*/ 	.short	0x0010
        /*0048*/ 	.byte	0x00, 0xf0, 0x21, 0x00


	//----- nvinfo : EIATTR_KPARAM_INFO
	.align		4
.L_17:
        /*004c*/ 	.byte	0x04, 0x17
        /*004e*/ 	.short	(.L_19 - .L_18)
.L_18:
        /*0050*/ 	.word	0x00000000
        /*0054*/ 	.short	0x0001
        /*0056*/ 	.short	0x0008
        /*0058*/ 	.byte	0x00, 0xf0, 0x21, 0x00


	//----- nvinfo : EIATTR_KPARAM_INFO
	.align		4
.L_19:
        /*005c*/ 	.byte	0x04, 0x17
        /*005e*/ 	.short	(.L_21 - .L_20)
.L_20:
        /*0060*/ 	.word	0x00000000
        /*0064*/ 	.short	0x0000
        /*0066*/ 	.short	0x0000
        /*0068*/ 	.byte	0x00, 0xf0, 0x21, 0x00


	//----- nvinfo : EIATTR_MAXREG_COUNT
	.align		4
.L_21:
        /*006c*/ 	.byte	0x03, 0x1b
        /*006e*/ 	.short	0x00ff


	//----- nvinfo : EIATTR_COOP_GROUP_MASK_REGIDS
	.align		4
        /*0070*/ 	.byte	0x04, 0x29
        /*0072*/ 	.short	(.L_23 - .L_22)


	//   ....[0]....
.L_22:
        /*0074*/ 	.word	0xffffffff


	//   ....[1]....
        /*0078*/ 	.word	0xffffffff


	//   ....[2]....
        /*007c*/ 	.word	0xffffffff


	//   ....[3]....
        /*0080*/ 	.word	0xffffffff


	//   ....[4]....
        /*0084*/ 	.word	0xffffffff


	//   ....[5]....
        /*0088*/ 	.word	0xffffffff


	//   ....[6]....
        /*008c*/ 	.word	0xffffffff


	//   ....[7]....
        /*0090*/ 	.word	0xffffffff


	//   ....[8]....
        /*0094*/ 	.word	0xffffffff


	//   ....[9]....
        /*0098*/ 	.word	0xffffffff


	//   ....[10]....
        /*009c*/ 	.word	0xffffffff


	//   ....[11]....
        /*00a0*/ 	.word	0xffffffff


	//   ....[12]....
        /*00a4*/ 	.word	0xffffffff


	//   ....[13]....
        /*00a8*/ 	.word	0xffffffff


	//   ....[14]....
        /*00ac*/ 	.word	0xffffffff


	//   ....[15]....
        /*00b0*/ 	.word	0xffffffff


	//   ....[16]....
        /*00b4*/ 	.word	0xffffffff


	//   ....[17]....
        /*00b8*/ 	.word	0xffffffff


	//   ....[18]....
        /*00bc*/ 	.word	0xffffffff


	//   ....[19]....
        /*00c0*/ 	.word	0xffffffff


	//   ....[20]....
        /*00c4*/ 	.word	0xffffffff


	//   ....[21]....
        /*00c8*/ 	.word	0xffffffff


	//   ....[22]....
        /*00cc*/ 	.word	0xffffffff


	//   ....[23]....
        /*00d0*/ 	.word	0xffffffff


	//----- nvinfo : EIATTR_COOP_GROUP_INSTR_OFFSETS
	.align		4
.L_23:
        /*00d4*/ 	.byte	0x04, 0x28
        /*00d6*/ 	.short	(.L_25 - .L_24)


	//   ....[0]....
.L_24:
        /*00d8*/ 	.word	0x00000970


	//   ....[1]....
        /*00dc*/ 	.word	0x00000980


	//   ....[2]....
        /*00e0*/ 	.word	0x000009c0


	//   ....[3]....
        /*00e4*/ 	.word	0x000009d0


	//   ....[4]....
        /*00e8*/ 	.word	0x00000a50


	//   ....[5]....
        /*00ec*/ 	.word	0x00000a70


	//   ....[6]....
        /*00f0*/ 	.word	0x00000cc0


	//   ....[7]....
        /*00f4*/ 	.word	0x00000cd0


	//   ....[8]....
        /*00f8*/ 	.word	0x00000d00


	//   ....[9]....
        /*00fc*/ 	.word	0x00000d10


	//   ....[10]....
        /*0100*/ 	.word	0x00000d80


	//   ....[11]....
        /*0104*/ 	.word	0x00000da0


	//   ....[12]....
        /*0108*/ 	.word	0x00001000


	//   ....[13]....
        /*010c*/ 	.word	0x00001010


	//   ....[14]....
        /*0110*/ 	.word	0x00001040


	//   ....[15]....
        /*0114*/ 	.word	0x00001050


	//   ....[16]....
        /*0118*/ 	.word	0x000010c0


	//   ....[17]....
        /*011c*/ 	.word	0x000010e0


	//   ....[18]....
        /*0120*/ 	.word	0x00001340


	//   ....[19]....
        /*0124*/ 	.word	0x00001350


	//   ....[20]....
        /*0128*/ 	.word	0x00001380


	//   ....[21]....
        /*012c*/ 	.word	0x00001390


	//   ....[22]....
        /*0130*/ 	.word	0x00001400


	//   ....[23]....
        /*0134*/ 	.word	0x00001420


	//----- nvinfo : EIATTR_EXIT_INSTR_OFFSETS
	.align		4
.L_25:
        /*0138*/ 	.byte	0x04, 0x1c
        /*013a*/ 	.short	(.L_27 - .L_26)


	//   ....[0]....
.L_26:
        /*013c*/ 	.word	0x00005100


	//   ....[1]....
        /*0140*/ 	.word	0x00005130


	//----- nvinfo : EIATTR_MAX_THREADS
	.align		4
.L_27:
        /*0144*/ 	.byte	0x04, 0x05
        /*0146*/ 	.short	(.L_29 - .L_28)
.L_28:
        /*0148*/ 	.word	0x00000080
        /*014c*/ 	.word	0x00000001
        /*0150*/ 	.word	0x00000001
.L_29:


//--------------------- .nv.rel.action            --------------------------
	.section	.nv.rel.action,"",@"SHT_CUDA_RELOCINFO"
	.align	8
	.sectionentsize	8
        /*0000*/ 	.byte	0x73, 0x00, 0x00, 0x00, 0x00, 0x00, 0x00, 0x00, 0x00, 0x00, 0x00, 0x11, 0x25, 0x00, 0x05, 0x36


//--------------------- .nv.constant0.merge_16x16_to_64x64_inverse_kernel --------------------------
	.section	.nv.constant0.merge_16x16_to_64x64_inverse_kernel,"a",@progbits
	.align	4
.nv.constant0.merge_16x16_to_64x64_inverse_kernel:
	.zero		388


//--------------------- .text.merge_16x16_to_64x64_inverse_kernel --------------------------
	.section	.text.merge_16x16_to_64x64_inverse_kernel,"ax",@progbits
	.sectionflags	@"SHF_BARRIERS=1"
	.sectioninfo	@"SHI_REGISTERS=181"
	.align	128
        .global         merge_16x16_to_64x64_inverse_kernel
        .type           merge_16x16_to_64x64_inverse_kernel,@function
        .size           merge_16x16_to_64x64_inverse_kernel,(.L_x_6 - merge_16x16_to_64x64_inverse_kernel)
        .other          merge_16x16_to_64x64_inverse_kernel,@"STO_CUDA_ENTRY STV_DEFAULT"
merge_16x16_to_64x64_inverse_kernel:
.text.merge_16x16_to_64x64_inverse_kernel:
[----:B------:R-:W-:-:S02]  /*0000*/  MOV R1, c[0x0][0x28] ;  /* 0x00000a0000017a02 */ /* 0x000fc40000000f00 */
[----:B------:R-:W0:Y:S01]  /*0010*/  S2R R2, SR_CTAID.X ;  /* 0x0000000000027919 */ /* 0x000e220000002500 */
[----:B------:R-:W-:Y:S01]  /*0020*/  MOV R19, 0x4 ;  /* 0x0000000400137802 */ /* 0x000fe20000000f00 */
[----:B------:R-:W-:Y:S01]  /*0030*/  ULDC.64 UR8, c[0x0][0x118] ;  /* 0x0000460000087ab9 */ /* 0x000fe20000000a00 */
[----:B0-----:R-:W-:-:S05]  /*0040*/  SHF.L.U32 R2, R2, 0x1, RZ ;  /* 0x0000000102027819 */ /* 0x001fca00000006ff */
[----:B------:R-:W-:-:S05]  /*0050*/  IMAD.WIDE R2, R2, R19, c[0x0][0x178] ;  /* 0x00005e0002027625 */ /* 0x000fca00078e0213 */
[----:B------:R-:W2:Y:S04]  /*0060*/  LDG.E R4, [R2.64] ;  /* 0x0000000802047981 */ /* 0x000ea8000c1e1900 */
[----:B------:R-:W3:Y:S04]  /*0070*/  LDG.E R14, [R2.64+0x4] ;  /* 0x00000408020e7981 */ /* 0x000ee8000c1e1900 */
[----:B------:R-:W0:Y:S04]  /*0080*/  S2R R9, SR_CTAID.Y ;  /* 0x0000000000097919 */ /* 0x000e280000002600 */
[----:B------:R-:W1:Y:S01]  /*0090*/  S2R R132, SR_TID.X ;  /* 0x0000000000847919 */ /* 0x000e620000002100 */
[----:B--2---:R-:W-:-:S05]  /*00a0*/  IMAD.WIDE R4, R4, R19, c[0x0][0x170] ;  /* 0x00005c0004047625 */ /* 0x004fca00078e0213 */
[----:B------:R2:W4:Y:S04]  /*00b0*/  LDG.E R7, [R4.64] ;  /* 0x0000000804077981 */ /* 0x000528000c1e1900 */
[----:B------:R2:W5:Y:S01]  /*00c0*/  LDG.E R6, [R4.64+0x4] ;  /* 0x0000040804067981 */ /* 0x000562000c1e1900 */
[----:B0-----:R-:W-:Y:S02]  /*00d0*/  SHF.R.S32.HI R0, RZ, 0x1f, R9 ;  /* 0x0000001fff007819 */ /* 0x001fe40000011409 */
[----:B-1----:R-:W-:Y:S02]  /*00e0*/  SHF.R.U32.HI R12, RZ, 0x3, R132 ;  /* 0x00000003ff0c7819 */ /* 0x002fe40000011684 */
[----:B------:R-:W-:Y:S02]  /*00f0*/  LEA.HI R0, R0, R9, RZ, 0x4 ;  /* 0x0000000900007211 */ /* 0x000fe400078f20ff */
[----:B------:R-:W-:-:S02]  /*0100*/  SGXT.U32 R12, R12, 0x4 ;  /* 0x000000040c0c781a */ /* 0x000fc40000000000 */
[----:B------:R-:W-:Y:S02]  /*0110*/  LOP3.LUT R0, R0, 0x3fffff0, RZ, 0xc0, !PT ;  /* 0x03fffff000007812 */ /* 0x000fe400078ec0ff */
[----:B---3--:R-:W-:Y:S02]  /*0120*/  SHF.L.U32 R16, R14, 0x6, RZ ;  /* 0x000000060e107819 */ /* 0x008fe400000006ff */
[----:B------:R-:W-:Y:S02]  /*0130*/  IADD3 R0, -R0, R9, RZ ;  /* 0x0000000900007210 */ /* 0x000fe40007ffe1ff */
[----:B------:R-:W-:Y:S02]  /*0140*/  LOP3.LUT R2, R16, R12, RZ, 0xfc, !PT ;  /* 0x0000000c10027212 */ /* 0x000fe400078efcff */
[----:B--2---:R-:W-:Y:S02]  /*0150*/  SHF.R.S32.HI R5, RZ, 0x1f, R16 ;  /* 0x0000001fff057819 */ /* 0x004fe40000011410 */
[----:B------:R-:W-:-:S02]  /*0160*/  SHF.L.U32 R13, R132, 0x1, RZ ;  /* 0x00000001840d7819 */ /* 0x000fc400000006ff */
[C---:B------:R-:W-:Y:S02]  /*0170*/  ISETP.GT.U32.AND P1, PT, R2.reuse, -0x1, PT ;  /* 0xffffffff0200780c */ /* 0x040fe40003f24070 */
[----:B------:R-:W-:Y:S02]  /*0180*/  LOP3.LUT R13, R13, 0xe, RZ, 0xc0, !PT ;  /* 0x0000000e0d0d7812 */ /* 0x000fe400078ec0ff */
[----:B------:R-:W-:Y:S02]  /*0190*/  SHF.L.U64.HI R30, R2, 0xa, R5 ;  /* 0x0000000a021e7819 */ /* 0x000fe40000010205 */
[C---:B------:R-:W-:Y:S02]  /*01a0*/  IADD3 R3, R16.reuse, 0x10, RZ ;  /* 0x0000001010037810 */ /* 0x040fe40007ffe0ff */
[----:B------:R-:W-:Y:S02]  /*01b0*/  IADD3 R9, R16, 0x30, RZ ;  /* 0x0000003010097810 */ /* 0x000fe40007ffe0ff */
[----:B------:R-:W-:-:S02]  /*01c0*/  LOP3.LUT R22, R3, R12, RZ, 0xfc, !PT ;  /* 0x0000000c03167212 */ /* 0x000fc400078efcff */
[----:B------:R-:W-:Y:S02]  /*01d0*/  SHF.R.S32.HI R11, RZ, 0x1f, R3 ;  /* 0x0000001fff0b7819 */ /* 0x000fe40000011403 */
[----:B------:R-:W-:Y:S02]  /*01e0*/  LOP3.LUT R8, R9, R12, RZ, 0xfc, !PT ;  /* 0x0000000c09087212 */ /* 0x000fe400078efcff */
[----:B------:R-:W-:Y:S01]  /*01f0*/  SHF.L.U64.HI R28, R22, 0xa, R11 ;  /* 0x0000000a161c7819 */ /* 0x000fe2000001020b */
[----:B------:R-:W-:Y:S01]  /*0200*/  CS2R R20, SRZ ;  /* 0x0000000000147805 */ /* 0x000fe2000001ff00 */
[----:B------:R-:W-:Y:S01]  /*0210*/  CS2R R24, SRZ ;  /* 0x0000000000187805 */ /* 0x000fe2000001ff00 */
[C---:B----4-:R-:W-:Y:S02]  /*0220*/  LEA R0, R7.reuse, R0, 0x4 ;  /* 0x0000000007007211 */ /* 0x050fe400078e20ff */
[----:B-----5:R-:W-:-:S04]  /*0230*/  IADD3 R15, -R7, R6, RZ ;  /* 0x00000006070f7210 */ /* 0x020fc80007ffe1ff */
[----:B------:R-:W-:Y:S02]  /*0240*/  ISETP.GE.U32.AND P0, PT, R2, R15, PT ;  /* 0x0000000f0200720c */ /* 0x000fe40003f06070 */
[----:B------:R-:W-:Y:S02]  /*0250*/  SHF.R.S32.HI R6, RZ, 0x1f, R15 ;  /* 0x0000001fff067819 */ /* 0x000fe4000001140f */
[----:B------:R-:W-:Y:S02]  /*0260*/  SHF.L.U32 R136, R0, 0x6, RZ ;  /* 0x0000000600887819 */ /* 0x000fe400000006ff */
[C---:B------:R-:W-:Y:S02]  /*0270*/  ISETP.GE.AND.EX P0, PT, R5.reuse, R6, PT, P0 ;  /* 0x000000060500720c */ /* 0x040fe40003f06300 */
[----:B------:R-:W-:Y:S02]  /*0280*/  SHF.L.U32 R0, R2, 0xa, RZ ;  /* 0x0000000a02007819 */ /* 0x000fe400000006ff */
[----:B------:R-:W-:Y:S01]  /*0290*/  ISETP.GT.AND.EX P4, PT, R5, -0x1, !P0, P1 ;  /* 0xffffffff0500780c */ /* 0x000fe20004784310 */
[----:B------:R-:W-:Y:S01]  /*02a0*/  IMAD.WIDE R4, R136, R19, c[0x0][0x160] ;  /* 0x0000580088047625 */ /* 0x000fe200078e0213 */
[----:B------:R-:W-:Y:S01]  /*02b0*/  LOP3.LUT R33, R0, R13, RZ, 0xfc, !PT ;  /* 0x0000000d00217212 */ /* 0x000fe200078efcff */
[----:B------:R-:W-:Y:S01]  /*02c0*/  CS2R R18, SRZ ;  /* 0x0000000000127805 */ /* 0x000fe2000001ff00 */
[----:B------:R-:W-:-:S02]  /*02d0*/  IADD3 R7, R16, 0x20, RZ ;  /* 0x0000002010077810 */ /* 0x000fc40007ffe0ff */
[----:B------:R-:W-:Y:S02]  /*02e0*/  LEA R2, P3, R33, R4, 0x2 ;  /* 0x0000000421027211 */ /* 0x000fe400078610ff */
[----:B------:R-:W-:Y:S02]  /*02f0*/  LOP3.LUT R10, R7, R12, RZ, 0xfc, !PT ;  /* 0x0000000c070a7212 */ /* 0x000fe400078efcff */
[----:B------:R-:W-:Y:S02]  /*0300*/  LEA.HI.X R3, R33, R5, R30, 0x2, P3 ;  /* 0x0000000521037211 */ /* 0x000fe400018f141e */
[----:B------:R-:W-:Y:S02]  /*0310*/  ISETP.GE.U32.AND P0, PT, R22, R15, PT ;  /* 0x0000000f1600720c */ /* 0x000fe40003f06070 */
[----:B------:R-:W-:Y:S01]  /*0320*/  P2R R26, PR, RZ, 0x10 ;  /* 0x00000010ff1a7803 */ /* 0x000fe20000000000 */
[----:B------:R0:W2:Y:S01]  /*0330*/  @P4 LDG.E.64 R18, [R2.64] ;  /* 0x0000000802124981 */ /* 0x0000a2000c1e1b00 */
[----:B------:R-:W-:-:S02]  /*0340*/  SHF.R.S32.HI R17, RZ, 0x1f, R7 ;  /* 0x0000001fff117819 */ /* 0x000fc40000011407 */
[----:B------:R-:W-:Y:S02]  /*0350*/  SHF.R.S32.HI R7, RZ, 0x1f, R9 ;  /* 0x0000001fff077819 */ /* 0x000fe40000011409 */
[-C--:B------:R-:W-:Y:S02]  /*0360*/  ISETP.GE.U32.AND P1, PT, R10, R15.reuse, PT ;  /* 0x0000000f0a00720c */ /* 0x080fe40003f26070 */
[----:B------:R-:W-:Y:S02]  /*0370*/  ISETP.GE.U32.AND P2, PT, R8, R15, PT ;  /* 0x0000000f0800720c */ /* 0x000fe40003f46070 */
[-C--:B------:R-:W-:Y:S02]  /*0380*/  ISETP.GE.AND.EX P0, PT, R11, R6.reuse, PT, P0 ;  /* 0x000000060b00720c */ /* 0x080fe40003f06300 */
[----:B------:R-:W-:Y:S02]  /*0390*/  ISETP.GT.U32.AND P4, PT, R22, -0x1, PT ;  /* 0xffffffff1600780c */ /* 0x000fe40003f84070 */
[----:B------:R-:W-:-:S02]  /*03a0*/  ISETP.GE.AND.EX P1, PT, R17, R6, PT, P1 ;  /* 0x000000061100720c */ /* 0x000fc40003f26310 */
[----:B------:R-:W-:Y:S02]  /*03b0*/  ISETP.GE.AND.EX P2, PT, R7, R6, PT, P2 ;  /* 0x000000060700720c */ /* 0x000fe40003f46320 */
[----:B------:R-:W-:Y:S02]  /*03c0*/  ISETP.GT.AND.EX P0, PT, R11, -0x1, !P0, P4 ;  /* 0xffffffff0b00780c */ /* 0x000fe40004704340 */
[----:B------:R-:W-:Y:S02]  /*03d0*/  ISETP.GT.U32.AND P3, PT, R10, -0x1, PT ;  /* 0xffffffff0a00780c */ /* 0x000fe40003f64070 */
[----:B------:R-:W-:Y:S02]  /*03e0*/  SHF.L.U32 R22, R22, 0xa, RZ ;  /* 0x0000000a16167819 */ /* 0x000fe400000006ff */
[----:B------:R-:W-:Y:S02]  /*03f0*/  ISETP.GT.U32.AND P4, PT, R8, -0x1, PT ;  /* 0xffffffff0800780c */ /* 0x000fe40003f84070 */
[----:B------:R-:W-:-:S02]  /*0400*/  SHF.L.U32 R6, R10, 0xa, RZ ;  /* 0x0000000a0a067819 */ /* 0x000fc400000006ff */
[----:B0-----:R-:W-:Y:S02]  /*0410*/  SHF.L.U32 R2, R8, 0xa, RZ ;  /* 0x0000000a08027819 */ /* 0x001fe400000006ff */
[----:B------:R-:W-:Y:S02]  /*0420*/  ISETP.GT.AND.EX P1, PT, R17, -0x1, !P1, P3 ;  /* 0xffffffff1100780c */ /* 0x000fe40004f24330 */
[----:B------:R-:W-:Y:S02]  /*0430*/  ISETP.GT.AND.EX P2, PT, R7, -0x1, !P2, P4 ;  /* 0xffffffff0700780c */ /* 0x000fe40005744340 */
[-C--:B------:R-:W-:Y:S02]  /*0440*/  LOP3.LUT R31, R22, R13.reuse, RZ, 0xfc, !PT ;  /* 0x0000000d161f7212 */ /* 0x080fe400078efcff */
[-C--:B------:R-:W-:Y:S02]  /*0450*/  LOP3.LUT R35, R6, R13.reuse, RZ, 0xfc, !PT ;  /* 0x0000000d06237212 */ /* 0x080fe400078efcff */
[----:B------:R-:W-:-:S02]  /*0460*/  LOP3.LUT R37, R2, R13, RZ, 0xfc, !PT ;  /* 0x0000000d02257212 */ /* 0x000fc400078efcff */
[----:B------:R-:W-:Y:S02]  /*0470*/  SHF.L.U64.HI R0, R10, 0xa, R17 ;  /* 0x0000000a0a007819 */ /* 0x000fe40000010211 */
[----:B------:R-:W-:Y:S02]  /*0480*/  SHF.L.U64.HI R32, R8, 0xa, R7 ;  /* 0x0000000a08207819 */ /* 0x000fe40000010207 */
[-C--:B------:R-:W-:Y:S02]  /*0490*/  LEA R10, P3, R31, R4.reuse, 0x2 ;  /* 0x000000041f0a7211 */ /* 0x080fe400078610ff */
[-C--:B------:R-:W-:Y:S02]  /*04a0*/  LEA R8, P4, R35, R4.reuse, 0x2 ;  /* 0x0000000423087211 */ /* 0x080fe400078810ff */
[----:B------:R-:W-:Y:S01]  /*04b0*/  LEA R6, P5, R37, R4, 0x2 ;  /* 0x0000000425067211 */ /* 0x000fe200078a10ff */
[----:B------:R-:W-:Y:S01]  /*04c0*/  CS2R R22, SRZ ;  /* 0x0000000000167805 */ /* 0x000fe2000001ff00 */
[----:B------:R-:W-:-:S02]  /*04d0*/  LEA.HI.X R11, R31, R5, R28, 0x2, P3 ;  /* 0x000000051f0b7211 */ /* 0x000fc400018f141c */
[-C--:B------:R-:W-:Y:S02]  /*04e0*/  LEA.HI.X R9, R35, R5.reuse, R0, 0x2, P4 ;  /* 0x0000000523097211 */ /* 0x080fe400020f1400 */
[----:B------:R-:W-:Y:S01]  /*04f0*/  LEA.HI.X R7, R37, R5, R32, 0x2, P5 ;  /* 0x0000000525077211 */ /* 0x000fe200028f1420 */
[----:B------:R-:W3:Y:S04]  /*0500*/  @P0 LDG.E.64 R20, [R10.64+0x40] ;  /* 0x000040080a140981 */ /* 0x000ee8000c1e1b00 */
[----:B------:R-:W4:Y:S04]  /*0510*/  @P1 LDG.E.64 R22, [R8.64+0x80] ;  /* 0x0000800808161981 */ /* 0x000f28000c1e1b00 */
[----:B------:R-:W5:Y:S01]  /*0520*/  @P2 LDG.E.64 R24, [R6.64+0xc0] ;  /* 0x0000c00806182981 */ /* 0x000f62000c1e1b00 */
[----:B------:R-:W-:-:S04]  /*0530*/  IADD3 R3, R15, -R16, RZ ;  /* 0x800000100f037210 */ /* 0x000fc80007ffe0ff */
[----:B------:R-:W-:Y:S02]  /*0540*/  ISETP.GT.AND P5, PT, R3, 0x2, PT ;  /* 0x000000020300780c */ /* 0x000fe40003fa4270 */
[----:B------:R-:W-:Y:S02]  /*0550*/  LOP3.LUT R15, R13, 0x1, RZ, 0xfc, !PT ;  /* 0x000000010d0f7812 */ /* 0x000fe400078efcff */
[C---:B------:R-:W-:Y:S02]  /*0560*/  ISETP.GT.U32.AND P3, PT, R12.reuse, R13, PT ;  /* 0x0000000d0c00720c */ /* 0x040fe40003f64070 */
[----:B------:R-:W-:Y:S02]  /*0570*/  ISETP.GT.U32.AND P4, PT, R12, R15, PT ;  /* 0x0000000f0c00720c */ /* 0x000fe40003f84070 */
[C---:B------:R-:W-:Y:S02]  /*0580*/  LOP3.LUT R50, R132.reuse, 0x1f, RZ, 0xc0, !PT ;  /* 0x0000001f84327812 */ /* 0x040fe400078ec0ff */
[----:B------:R-:W-:-:S02]  /*0590*/  SHF.L.U32 R130, R132, 0x2, RZ ;  /* 0x0000000284827819 */ /* 0x000fc400000006ff */
[----:B------:R-:W-:Y:S01]  /*05a0*/  SHF.R.S32.HI R29, RZ, 0x1f, R136 ;  /* 0x0000001fff1d7819 */ /* 0x000fe20000011488 */
[----:B--2---:R-:W-:Y:S01]  /*05b0*/  FADD R18, RZ, -R18 ;  /* 0x80000012ff127221 */ /* 0x004fe20000000000 */
[----:B------:R-:W-:-:S04]  /*05c0*/  FADD R19, RZ, -R19 ;  /* 0x80000013ff137221 */ /* 0x000fc80000000000 */
[----:B------:R-:W-:Y:S02]  /*05d0*/  FSEL R124, R18, RZ, P3 ;  /* 0x000000ff127c7208 */ /* 0x000fe40001800000 */
[----:B------:R-:W-:Y:S01]  /*05e0*/  FSEL R125, R19, RZ, P4 ;  /* 0x000000ff137d7208 */ /* 0x000fe20002000000 */
[----:B---3--:R-:W-:Y:S01]  /*05f0*/  FADD R42, RZ, -R20 ;  /* 0x80000014ff2a7221 */ /* 0x008fe20000000000 */
[----:B------:R-:W-:Y:S01]  /*0600*/  FADD R21, RZ, -R21 ;  /* 0x80000015ff157221 */ /* 0x000fe20000000000 */
[----:B------:R-:W-:Y:S01]  /*0610*/  SHF.R.U32.HI R20, RZ, 0x5, R132 ;  /* 0x00000005ff147819 */ /* 0x000fe20000011684 */
[----:B----4-:R-:W-:Y:S01]  /*0620*/  FADD R22, RZ, -R22 ;  /* 0x80000016ff167221 */ /* 0x010fe20000000000 */
[----:B------:R-:W-:Y:S01]  /*0630*/  FADD R23, RZ, -R23 ;  /* 0x80000017ff177221 */ /* 0x000fe20000000000 */
[----:B-----5:R-:W-:Y:S01]  /*0640*/  FADD R24, RZ, -R24 ;  /* 0x80000018ff187221 */ /* 0x020fe20000000000 */
[----:B------:R-:W-:Y:S01]  /*0650*/  FADD R25, RZ, -R25 ;  /* 0x80000019ff197221 */ /* 0x000fe20000000000 */
[----:B------:R-:W-:-:S02]  /*0660*/  @!P5 LOP3.LUT R134, R20, 0x3, RZ, 0xc0, !PT ;  /* 0x000000031486d812 */ /* 0x000fc400078ec0ff */
[----:B------:R-:W-:Y:S02]  /*0670*/  FSEL R42, R42, RZ, P3 ;  /* 0x000000ff2a2a7208 */ /* 0x000fe40001800000 */
[----:B------:R-:W-:Y:S02]  /*0680*/  FSEL R43, R21, RZ, P4 ;  /* 0x000000ff152b7208 */ /* 0x000fe40002000000 */
[----:B------:R-:W-:Y:S02]  /*0690*/  FSEL R40, R22, RZ, P3 ;  /* 0x000000ff16287208 */ /* 0x000fe40001800000 */
[----:B------:R-:W-:Y:S02]  /*06a0*/  FSEL R41, R23, RZ, P4 ;  /* 0x000000ff17297208 */ /* 0x000fe40002000000 */
[----:B------:R-:W-:Y:S02]  /*06b0*/  FSEL R38, R24, RZ, P3 ;  /* 0x000000ff18267208 */ /* 0x000fe40001800000 */
[----:B------:R-:W-:Y:S01]  /*06c0*/  FSEL R39, R25, RZ, P4 ;  /* 0x000000ff19277208 */ /* 0x000fe20002000000 */
[----:B------:R-:W-:Y:S05]  /*06d0*/  @!P5 BRA `(.L_x_0) ;  /* 0x00000e200000d947 */ /* 0x000fea0003800000 */
[C---:B------:R-:W-:Y:S01]  /*06e0*/  SHF.L.U64.HI R17, R136.reuse, 0x2, R29 ;  /* 0x0000000288117819 */ /* 0x040fe2000001021d */
[----:B------:R-:W-:Y:S01]  /*06f0*/  UMOV UR4, 0x2 ;  /* 0x0000000200047882 */ /* 0x000fe20000000000 */
[----:B------:R-:W-:-:S02]  /*0700*/  SHF.L.U32 R16, R136, 0x2, RZ ;  /* 0x0000000288107819 */ /* 0x000fc400000006ff */
[----:B------:R-:W-:Y:S02]  /*0710*/  SHF.L.U32 R19, R14, 0x10, RZ ;  /* 0x000000100e137819 */ /* 0x000fe400000006ff */
[----:B------:R-:W-:Y:S02]  /*0720*/  LOP3.LUT R134, R20, 0x3, RZ, 0xc0, !PT ;  /* 0x0000000314867812 */ /* 0x000fe400078ec0ff */
[----:B------:R-:W-:Y:S01]  /*0730*/  IMNMX R52, R3, 0x10, PT ;  /* 0x0000001003347817 */ /* 0x000fe20003800200 */
[----:B------:R-:W-:Y:S01]  /*0740*/  IMAD.WIDE R16, R19, 0x4, R16 ;  /* 0x0000000413107825 */ /* 0x000fe200078e0210 */
[----:B------:R-:W-:-:S04]  /*0750*/  LOP3.LUT R19, R132, 0x7, RZ, 0xc0, !PT ;  /* 0x0000000784137812 */ /* 0x000fc800078ec0ff */
[----:B------:R-:W-:Y:S01]  /*0760*/  LEA R46, P3, R12, R16, 0x2 ;  /* 0x000000100c2e7211 */ /* 0x000fe200078610ff */
[----:B------:R-:W-:-:S03]  /*0770*/  IMAD.WIDE.U32 R18, R19, 0x8, R16 ;  /* 0x0000000813127825 */ /* 0x000fc600078e0010 */
[----:B------:R-:W-:Y:S02]  /*0780*/  LEA.HI.X R47, R12, R17, RZ, 0x2, P3 ;  /* 0x000000110c2f7211 */ /* 0x000fe400018f14ff */
[----:B------:R-:W-:Y:S02]  /*0790*/  IADD3 R46, P3, R46, c[0x0][0x160], RZ ;  /* 0x000058002e2e7a10 */ /* 0x000fe40007f7e0ff */
[----:B------:R-:W-:Y:S02]  /*07a0*/  IADD3 R44, P4, R18, c[0x0][0x160], RZ ;  /* 0x00005800122c7a10 */ /* 0x000fe40007f9e0ff */
[----:B------:R-:W-:Y:S02]  /*07b0*/  IADD3.X R47, R47, c[0x0][0x164], RZ, P3, !PT ;  /* 0x000059002f2f7a10 */ /* 0x000fe40001ffe4ff */
[----:B------:R-:W-:Y:S02]  /*07c0*/  IADD3 R27, P5, R46, 0x2000, RZ ;  /* 0x000020002e1b7810 */ /* 0x000fe40007fbe0ff */
[----:B------:R-:W-:-:S02]  /*07d0*/  IADD3.X R45, R19, c[0x0][0x164], RZ, P4, !PT ;  /* 0x00005900132d7a10 */ /* 0x000fc400027fe4ff */
[----:B------:R-:W-:Y:S02]  /*07e0*/  IADD3.X R36, RZ, R47, RZ, P5, !PT ;  /* 0x0000002fff247210 */ /* 0x000fe40002ffe4ff */
[----:B------:R-:W-:Y:S02]  /*07f0*/  LOP3.LUT P4, RZ, R132, 0x3, RZ, 0xc0, !PT ;  /* 0x0000000384ff7812 */ /* 0x000fe4000788c0ff */
[----:B------:R-:W-:Y:S02]  /*0800*/  SHF.L.U32 R17, R13, 0x4, RZ ;  /* 0x000000040d117819 */ /* 0x000fe400000006ff */
[----:B------:R-:W-:Y:S02]  /*0810*/  IADD3 R25, P5, R44, 0x2000, RZ ;  /* 0x000020002c197810 */ /* 0x000fe40007fbe0ff */
[----:B------:R-:W-:Y:S02]  /*0820*/  SHF.L.U32 R19, R15, 0x4, RZ ;  /* 0x000000040f137819 */ /* 0x000fe400000006ff */
[----:B------:R-:W-:-:S02]  /*0830*/  ISETP.GE.AND P3, PT, R132, 0x40, PT ;  /* 0x000000408400780c */ /* 0x000fc40003f66270 */
[----:B------:R-:W-:Y:S02]  /*0840*/  ISETP.LT.AND P4, PT, R132, 0x40, !P4 ;  /* 0x000000408400780c */ /* 0x000fe40006781270 */
[C---:B------:R-:W-:Y:S02]  /*0850*/  LEA R14, R134.reuse, R17, 0x2 ;  /* 0x00000011860e7211 */ /* 0x040fe400078e10ff */
[----:B------:R-:W-:Y:S02]  /*0860*/  LEA R16, R134, R19, 0x2 ;  /* 0x0000001386107211 */ /* 0x000fe400078e10ff */
[----:B------:R-:W-:-:S02]  /*0870*/  IADD3.X R34, RZ, R45, RZ, P5, !PT ;  /* 0x0000002dff227210 */ /* 0x000fc40002ffe4ff */
.L_x_1:
[----:B------:R-:W-:Y:S02]  /*0880*/  MOV R18, R27 ;  /* 0x0000001b00127202 */ /* 0x000fe40000000f00 */
[----:B------:R-:W-:-:S05]  /*0890*/  MOV R19, R36 ;  /* 0x0000002400137202 */ /* 0x000fca0000000f00 */
[----:B------:R0:W2:Y:S02]  /*08a0*/  LDG.E R17, [R18.64] ;  /* 0x0000000812117981 */ /* 0x0000a4000c1e1900 */
[----:B0-----:R-:W-:Y:S02]  /*08b0*/  MOV R18, R25 ;  /* 0x0000001900127202 */ /* 0x001fe40000000f00 */
[----:B------:R-:W-:-:S05]  /*08c0*/  MOV R19, R34 ;  /* 0x0000002200137202 */ /* 0x000fca0000000f00 */
[----:B------:R-:W3:Y:S04]  /*08d0*/  LDG.E.64 R48, [R18.64] ;  /* 0x0000000812307981 */ /* 0x000ee8000c1e1b00 */
[----:B------:R-:W-:Y:S06]  /*08e0*/  BAR.SYNC 0x0 ;  /* 0x0000000000007b1d */ /* 0x000fec0000000000 */
[----:B------:R-:W-:-:S02]  /*08f0*/  IADD3 R27, P5, R27, 0x1000, RZ ;  /* 0x000010001b1b7810 */ /* 0x000fc40007fbe0ff */
[----:B------:R-:W-:Y:S01]  /*0900*/  ISETP.NE.AND P6, PT, R12, UR4, PT ;  /* 0x000000040c007c0c */ /* 0x000fe2000bfc5270 */
[----:B------:R-:W-:Y:S01]  /*0910*/  UIADD3 UR4, UR4, 0x1, URZ ;  /* 0x0000000104047890 */ /* 0x000fe2000fffe03f */
[----:B------:R-:W-:Y:S02]  /*0920*/  IADD3.X R36, RZ, R36, RZ, P5, !PT ;  /* 0x00000024ff247210 */ /* 0x000fe40002ffe4ff */
[----:B------:R-:W-:Y:S01]  /*0930*/  ISETP.GE.U32.AND P5, PT, R50, 0x8, PT ;  /* 0x000000083200780c */ /* 0x000fe20003fa6070 */
[----:B--2---:R-:W-:-:S04]  /*0940*/  FADD R17, RZ, -R17 ;  /* 0x80000011ff117221 */ /* 0x004fc80000000000 */
[C---:B------:R-:W-:Y:S01]  /*0950*/  FMUL R20, R17.reuse, R124 ;  /* 0x0000007c11147220 */ /* 0x040fe20000400000 */
[----:B------:R-:W-:-:S05]  /*0960*/  FMUL R21, R17, R125 ;  /* 0x0000007d11157220 */ /* 0x000fca0000400000 */
[----:B------:R-:W0:Y:S04]  /*0970*/  SHFL.BFLY PT, R20, R20, 0x10, 0x1f ;  /* 0x0e001f0014147f89 */ /* 0x000e2800000e0000 */
[----:B------:R3:W1:Y:S02]  /*0980*/  SHFL.BFLY PT, R24, R21, 0x10, 0x1f ;  /* 0x0e001f0015187f89 */ /* 0x00066400000e0000 */
[----:B---3--:R-:W-:Y:S01]  /*0990*/  FADD R21, RZ, -R49 ;  /* 0x80000031ff157221 */ /* 0x008fe20000000000 */
[C---:B0-----:R-:W-:Y:S01]  /*09a0*/  FFMA R22, R17.reuse, R124, R20 ;  /* 0x0000007c11167223 */ /* 0x041fe20000000014 */
[----:B-1----:R-:W-:-:S04]  /*09b0*/  FFMA R24, R17, R125, R24 ;  /* 0x0000007d11187223 */ /* 0x002fc80000000018 */
[----:B------:R-:W0:Y:S04]  /*09c0*/  SHFL.BFLY PT, R17, R22, 0x8, 0x1f ;  /* 0x0d001f0016117f89 */ /* 0x000e2800000e0000 */
[----:B------:R-:W1:Y:S01]  /*09d0*/  SHFL.BFLY PT, R19, R24, 0x8, 0x1f ;  /* 0x0d001f0018137f89 */ /* 0x000e6200000e0000 */
[----:B0-----:R-:W-:Y:S01]  /*09e0*/  FADD R51, R22, R17 ;  /* 0x0000001116337221 */ /* 0x001fe20000000000 */
[----:B------:R-:W-:Y:S01]  /*09f0*/  FADD R22, RZ, -R48 ;  /* 0x80000030ff167221 */ /* 0x000fe20000000000 */
[----:B-1----:R-:W-:-:S03]  /*0a00*/  FADD R53, R24, R19 ;  /* 0x0000001318357221 */ /* 0x002fc60000000000 */
[----:B------:R-:W-:Y:S04]  /*0a10*/  @!P5 STS [R14], R51 ;  /* 0x000000330e00d388 */ /* 0x000fe80000000800 */
[----:B------:R-:W-:Y:S04]  /*0a20*/  @!P5 STS [R16], R53 ;  /* 0x000000351000d388 */ /* 0x000fe80000000800 */
[----:B------:R-:W-:Y:S06]  /*0a30*/  BAR.SYNC 0x0 ;  /* 0x0000000000007b1d */ /* 0x000fec0000000000 */
[----:B------:R-:W0:Y:S04]  /*0a40*/  @!P3 LDS R23, [R132.X4] ;  /* 0x000000008417b984 */ /* 0x000e280000004800 */
[----:B0-----:R-:W0:Y:S02]  /*0a50*/  SHFL.BFLY PT, R18, R23, 0x2, 0x1f ;  /* 0x0c401f0017127f89 */ /* 0x001e2400000e0000 */
[----:B0-----:R-:W-:-:S05]  /*0a60*/  FADD R18, R23, R18 ;  /* 0x0000001217127221 */ /* 0x001fca0000000000 */
[----:B------:R-:W0:Y:S02]  /*0a70*/  SHFL.BFLY PT, R17, R18, 0x1, 0x1f ;  /* 0x0c201f0012117f89 */ /* 0x000e2400000e0000 */
[----:B0-----:R-:W-:-:S05]  /*0a80*/  FADD R17, R18, R17 ;  /* 0x0000001112117221 */ /* 0x001fca0000000000 */
[----:B------:R-:W-:Y:S04]  /*0a90*/  @P4 STS [R132.X4], R17 ;  /* 0x0000001184004388 */ /* 0x000fe80000004800 */
[----:B------:R-:W-:Y:S06]  /*0aa0*/  BAR.SYNC 0x0 ;  /* 0x0000000000007b1d */ /* 0x000fec0000000000 */
[----:B------:R-:W0:Y:S04]  /*0ab0*/  LDS R20, [R15.X16] ;  /* 0x000000000f147984 */ /* 0x000e28000000c800 */
[----:B------:R-:W1:Y:S01]  /*0ac0*/  LDS R19, [R13.X16] ;  /* 0x000000000d137984 */ /* 0x000e62000000c800 */
[----:B0-----:R-:W-:Y:S01]  /*0ad0*/  @!P6 FADD R125, R20, R21 ;  /* 0x00000015147de221 */ /* 0x001fe20000000000 */
[----:B-1----:R-:W-:Y:S01]  /*0ae0*/  @!P6 FADD R124, R19, R22 ;  /* 0x00000016137ce221 */ /* 0x002fe20000000000 */
[----:B------:R-:W-:-:S04]  /*0af0*/  IADD3 R25, P6, R25, 0x1000, RZ ;  /* 0x0000100019197810 */ /* 0x000fc80007fde0ff */
[----:B------:R-:W-:Y:S02]  /*0b00*/  IADD3.X R34, RZ, R34, RZ, P6, !PT ;  /* 0x00000022ff227210 */ /* 0x000fe400037fe4ff */
[----:B------:R-:W-:-:S13]  /*0b10*/  ISETP.LE.AND P6, PT, R52, UR4, PT ;  /* 0x0000000434007c0c */ /* 0x000fda000bfc3270 */
[----:B------:R-:W-:Y:S05]  /*0b20*/  @!P6 BRA `(.L_x_1) ;  /* 0xfffffd500000e947 */ /* 0x000fea000383ffff */
[----:B------:R-:W-:-:S13]  /*0b30*/  ISETP.GE.AND P6, PT, R3, 0x13, PT ;  /* 0x000000130300780c */ /* 0x000fda0003fc6270 */
[----:B------:R-:W-:Y:S05]  /*0b40*/  @!P6 BRA `(.L_x_0) ;  /* 0x000009b00000e947 */ /* 0x000fea0003800000 */
[----:B------:R-:W-:Y:S01]  /*0b50*/  IADD3 R27, P6, R46, 0x12040, RZ ;  /* 0x000120402e1b7810 */ /* 0x000fe20007fde0ff */
[----:B------:R-:W-:Y:S01]  /*0b60*/  UMOV UR4, URZ ;  /* 0x0000003f00047c82 */ /* 0x000fe20008000000 */
[----:B------:R-:W-:Y:S02]  /*0b70*/  IMNMX R50, R3, 0x20, PT ;  /* 0x0000002003327817 */ /* 0x000fe40003800200 */
[----:B------:R-:W-:Y:S02]  /*0b80*/  IADD3.X R36, RZ, R47, RZ, P6, !PT ;  /* 0x0000002fff247210 */ /* 0x000fe400037fe4ff */
[----:B------:R-:W-:Y:S02]  /*0b90*/  IADD3 R25, P6, R44, 0x12040, RZ ;  /* 0x000120402c197810 */ /* 0x000fe40007fde0ff */
[----:B------:R-:W-:Y:S02]  /*0ba0*/  IADD3 R52, R12, -0x2, RZ ;  /* 0xfffffffe0c347810 */ /* 0x000fe40007ffe0ff */
[----:B------:R-:W-:-:S02]  /*0bb0*/  IADD3.X R34, RZ, R45, RZ, P6, !PT ;  /* 0x0000002dff227210 */ /* 0x000fc400037fe4ff */
.L_x_2:
[----:B------:R-:W-:Y:S02]  /*0bc0*/  MOV R18, R27 ;  /* 0x0000001b00127202 */ /* 0x000fe40000000f00 */
[----:B------:R-:W-:-:S02]  /*0bd0*/  MOV R19, R36 ;  /* 0x0000002400137202 */ /* 0x000fc40000000f00 */
[----:B------:R-:W-:-:S03]  /*0be0*/  IADD3 R27, P6, R27, 0x1000, RZ ;  /* 0x000010001b1b7810 */ /* 0x000fc60007fde0ff */
[----:B------:R0:W2:Y:S01]  /*0bf0*/  LDG.E R17, [R18.64] ;  /* 0x0000000812117981 */ /* 0x0000a2000c1e1900 */
[----:B------:R-:W-:Y:S02]  /*0c00*/  IADD3.X R36, RZ, R36, RZ, P6, !PT ;  /* 0x00000024ff247210 */ /* 0x000fe400037fe4ff */
[----:B0-----:R-:W-:Y:S02]  /*0c10*/  MOV R18, R25 ;  /* 0x0000001900127202 */ /* 0x001fe40000000f00 */
[----:B------:R-:W-:-:S05]  /*0c20*/  MOV R19, R34 ;  /* 0x0000002200137202 */ /* 0x000fca0000000f00 */
[----:B------:R0:W3:Y:S04]  /*0c30*/  LDG.E.64 R48, [R18.64] ;  /* 0x0000000812307981 */ /* 0x0000e8000c1e1b00 */
[----:B------:R-:W-:Y:S06]  /*0c40*/  BAR.SYNC 0x0 ;  /* 0x0000000000007b1d */ /* 0x000fec0000000000 */
[----:B------:R-:W-:Y:S01]  /*0c50*/  ISETP.NE.AND P6, PT, R52, UR4, PT ;  /* 0x0000000434007c0c */ /* 0x000fe2000bfc5270 */
[----:B------:R-:W-:-:S02]  /*0c60*/  UIADD3 UR6, UR4, 0x13, URZ ;  /* 0x0000001304067890 */ /* 0x000fc4000fffe03f */
[----:B------:R-:W-:-:S07]  /*0c70*/  UIADD3 UR5, UR4, 0x1, URZ ;  /* 0x0000000104057890 */ /* 0x000fce000fffe03f */
[----:B------:R-:W-:Y:S01]  /*0c80*/  UMOV UR4, UR5 ;  /* 0x0000000500047c82 */ /* 0x000fe20008000000 */
[----:B--2---:R-:W-:-:S04]  /*0c90*/  FADD R17, RZ, -R17 ;  /* 0x80000011ff117221 */ /* 0x004fc80000000000 */
[C---:B------:R-:W-:Y:S01]  /*0ca0*/  FMUL R20, R17.reuse, R42 ;  /* 0x0000002a11147220 */ /* 0x040fe20000400000 */
[----:B------:R-:W-:-:S05]  /*0cb0*/  FMUL R21, R17, R43 ;  /* 0x0000002b11157220 */ /* 0x000fca0000400000 */
[----:B------:R-:W1:Y:S04]  /*0cc0*/  SHFL.BFLY PT, R20, R20, 0x10, 0x1f ;  /* 0x0e001f0014147f89 */ /* 0x000e6800000e0000 */
[----:B------:R-:W2:Y:S01]  /*0cd0*/  SHFL.BFLY PT, R24, R21, 0x10, 0x1f ;  /* 0x0e001f0015187f89 */ /* 0x000ea200000e0000 */
[C---:B-1----:R-:W-:Y:S01]  /*0ce0*/  FFMA R22, R17.reuse, R42, R20 ;  /* 0x0000002a11167223 */ /* 0x042fe20000000014 */
[----:B--2---:R-:W-:-:S04]  /*0cf0*/  FFMA R24, R17, R43, R24 ;  /* 0x0000002b11187223 */ /* 0x004fc80000000018 */
[----:B------:R-:W1:Y:S04]  /*0d00*/  SHFL.BFLY PT, R17, R22, 0x8, 0x1f ;  /* 0x0d001f0016117f89 */ /* 0x000e6800000e0000 */
[----:B0-----:R-:W0:Y:S01]  /*0d10*/  SHFL.BFLY PT, R19, R24, 0x8, 0x1f ;  /* 0x0d001f0018137f89 */ /* 0x001e2200000e0000 */
[----:B-1----:R-:W-:Y:S01]  /*0d20*/  FADD R51, R22, R17 ;  /* 0x0000001116337221 */ /* 0x002fe20000000000 */
[----:B0-----:R-:W-:-:S04]  /*0d30*/  FADD R53, R24, R19 ;  /* 0x0000001318357221 */ /* 0x001fc80000000000 */
        /* <DEDUP_REMOVED lines=12> */
[----:B---3--:R-:W-:Y:S01]  /*0e00*/  FADD R21, RZ, -R49 ;  /* 0x80000031ff157221 */ /* 0x008fe20000000000 */
[----:B------:R-:W-:-:S03]  /*0e10*/  FADD R22, RZ, -R48 ;  /* 0x80000030ff167221 */ /* 0x000fc60000000000 */
        /* <DEDUP_REMOVED lines=12> */
[----:B------:R-:W-:-:S04]  /*0ee0*/  IADD3 R25, P6, R44, 0x22080, RZ ;  /* 0x000220802c197810 */ /* 0x000fc80007fde0ff */
[----:B------:R-:W-:-:S02]  /*0ef0*/  IADD3.X R34, RZ, R45, RZ, P6, !PT ;  /* 0x0000002dff227210 */ /* 0x000fc400037fe4ff */
.L_x_3:
[----:B------:R-:W-:Y:S02]  /*0f00*/  MOV R18, R27 ;  /* 0x0000001b00127202 */ /* 0x000fe40000000f00 */
[----:B------:R-:W-:Y:S02]  /*0f10*/  MOV R19, R36 ;  /* 0x0000002400137202 */ /* 0x000fe40000000f00 */
        /* <DEDUP_REMOVED lines=50> */
.L_x_4:
        /* <DEDUP_REMOVED lines=44> */
.L_x_0:
[----:B------:R-:W-:Y:S01]  /*1500*/  IADD3 R3, P3, R13, R2, RZ ;  /* 0x000000020d037210 */ /* 0x000fe20007f7e0ff */
[----:B------:R-:W-:Y:S01]  /*1510*/  CS2R R16, SRZ ;  /* 0x0000000000107805 */ /* 0x000fe2000001ff00 */
[----:B------:R-:W-:Y:S01]  /*1520*/  ISETP.NE.AND P6, PT, R26, RZ, PT ;  /* 0x000000ff1a00720c */ /* 0x000fe20003fc5270 */
[----:B------:R-:W-:Y:S01]  /*1530*/  CS2R R18, SRZ ;  /* 0x0000000000127805 */ /* 0x000fe2000001ff00 */
[----:B------:R-:W-:Y:S01]  /*1540*/  IADD3.X R2, RZ, R32, RZ, P3, !PT ;  /* 0x00000020ff027210 */ /* 0x000fe20001ffe4ff */
[----:B------:R-:W-:Y:S06]  /*1550*/  BAR.SYNC 0x0 ;  /* 0x0000000000007b1d */ /* 0x000fec0000000000 */
[C---:B------:R-:W-:Y:S01]  /*1560*/  LEA R4, P3, R3.reuse, R4, 0x2 ;  /* 0x0000000403047211 */ /* 0x040fe200078610ff */
[----:B------:R-:W-:Y:S01]  /*1570*/  CS2R R20, SRZ ;  /* 0x0000000000147805 */ /* 0x000fe2000001ff00 */
[----:B------:R-:W-:Y:S01]  /*1580*/  CS2R R22, SRZ ;  /* 0x0000000000167805 */ /* 0x000fe2000001ff00 */
[----:B------:R-:W-:Y:S01]  /*1590*/  CS2R R24, SRZ ;  /* 0x0000000000187805 */ /* 0x000fe2000001ff00 */
[----:B------:R-:W-:Y:S01]  /*15a0*/  CS2R R26, SRZ ;  /* 0x00000000001a7805 */ /* 0x000fe2000001ff00 */
[----:B------:R-:W-:Y:S01]  /*15b0*/  LEA.HI.X R5, R3, R5, R2, 0x2, P3 ;  /* 0x0000000503057211 */ /* 0x000fe200018f1402 */
[----:B------:R-:W2:Y:S04]  /*15c0*/  @P0 LDG.E.64 R16, [R10.64] ;  /* 0x000000080a100981 */ /* 0x000ea8000c1e1b00 */
[----:B------:R0:W3:Y:S04]  /*15d0*/  @P1 LDG.E.64 R18, [R8.64] ;  /* 0x0000000808121981 */ /* 0x0000e8000c1e1b00 */
[----:B------:R0:W4:Y:S04]  /*15e0*/  @P1 LDG.E.64 R20, [R8.64+0x40] ;  /* 0x0000400808141981 */ /* 0x000128000c1e1b00 */
[----:B------:R1:W5:Y:S04]  /*15f0*/  @P2 LDG.E.64 R22, [R6.64] ;  /* 0x0000000806162981 */ /* 0x000368000c1e1b00 */
[----:B------:R0:W5:Y:S04]  /*1600*/  @P2 LDG.E.64 R24, [R4.64+0x40] ;  /* 0x0000400804182981 */ /* 0x000168000c1e1b00 */
[----:B------:R0:W5:Y:S01]  /*1610*/  @P2 LDG.E.64 R26, [R4.64+0x80] ;  /* 0x00008008041a2981 */ /* 0x000162000c1e1b00 */
[C---:B------:R-:W-:Y:S01]  /*1620*/  ISETP.EQ.AND P4, PT, R12.reuse, R13, PT ;  /* 0x0000000d0c00720c */ /* 0x040fe20003f82270 */
[----:B------:R-:W-:Y:S01]  /*1630*/  ULDC.64 UR4, c[0x0][0x118] ;  /* 0x0000460000047ab9 */ /* 0x000fe20000000a00 */
[----:B------:R-:W-:-:S02]  /*1640*/  ISETP.EQ.AND P3, PT, R12, R15, PT ;  /* 0x0000000f0c00720c */ /* 0x000fc40003f62270 */
[----:B-1----:R-:W-:Y:S02]  /*1650*/  SEL R7, RZ, 0x3f800000, !P4 ;  /* 0x3f800000ff077807 */ /* 0x002fe40006000000 */
[----:B0-----:R-:W-:Y:S02]  /*1660*/  SHF.L.U32 R8, R13, 0x2, RZ ;  /* 0x000000020d087819 */ /* 0x001fe400000006ff */
[----:B------:R-:W-:Y:S01]  /*1670*/  SHF.L.U32 R9, R12, 0x6, RZ ;  /* 0x000000060c097819 */ /* 0x000fe200000006ff */
[C---:B------:R-:W-:Y:S01]  /*1680*/  FADD R124, R7.reuse, R124 ;  /* 0x0000007c077c7221 */ /* 0x040fe20000000000 */
[----:B------:R-:W-:Y:S01]  /*1690*/  SEL R4, RZ, 0x3f800000, !P3 ;  /* 0x3f800000ff047807 */ /* 0x000fe20005800000 */
[----:B------:R-:W-:Y:S01]  /*16a0*/  FADD R42, R7, R42 ;  /* 0x0000002a072a7221 */ /* 0x000fe20000000000 */
[----:B------:R-:W-:Y:S01]  /*16b0*/  LOP3.LUT R14, R9, R8, RZ, 0xfc, !PT ;  /* 0x00000008090e7212 */ /* 0x000fe200078efcff */
[C---:B------:R-:W-:Y:S01]  /*16c0*/  FADD R40, R7.reuse, R40 ;  /* 0x0000002807287221 */ /* 0x040fe20000000000 */
[----:B------:R-:W-:Y:S01]  /*16d0*/  FADD R38, R7, R38 ;  /* 0x0000002607267221 */ /* 0x000fe20000000000 */
[C---:B------:R-:W-:Y:S01]  /*16e0*/  FADD R125, R4.reuse, R125 ;  /* 0x0000007d047d7221 */ /* 0x040fe20000000000 */
[C---:B------:R-:W-:Y:S01]  /*16f0*/  FADD R43, R4.reuse, R43 ;  /* 0x0000002b042b7221 */ /* 0x040fe20000000000 */
[C---:B------:R-:W-:Y:S01]  /*1700*/  FADD R41, R4.reuse, R41 ;  /* 0x0000002904297221 */ /* 0x040fe20000000000 */
[----:B------:R-:W-:Y:S01]  /*1710*/  FADD R39, R4, R39 ;  /* 0x0000002704277221 */ /* 0x000fe20000000000 */
[----:B------:R-:W-:Y:S01]  /*1720*/  LOP3.LUT R132, R132, 0xf, RZ, 0xc0, !PT ;  /* 0x0000000f84847812 */ /* 0x000fe200078ec0ff */
[----:B------:R0:W-:Y:S01]  /*1730*/  STS.64 [R14], R124 ;  /* 0x0000007c0e007388 */ /* 0x0001e20000000a00 */
[----:B------:R-:W-:-:S02]  /*1740*/  LOP3.LUT R135, R130, 0x1c0, RZ, 0xc0, !PT ;  /* 0x000001c082877812 */ /* 0x000fc400078ec0ff */
[----:B------:R-:W-:Y:S01]  /*1750*/  LOP3.LUT R130, R130, 0x1fc, RZ, 0xc0, !PT ;  /* 0x000001fc82827812 */ /* 0x000fe200078ec0ff */
[----:B------:R1:W-:Y:S04]  /*1760*/  STS.64 [R14+0x800], R42 ;  /* 0x0008002a0e007388 */ /* 0x0003e80000000a00 */
[----:B------:R-:W-:Y:S04]  /*1770*/  STS.64 [R14+0x1000], R40 ;  /* 0x001000280e007388 */ /* 0x000fe80000000a00 */
[----:B------:R-:W-:Y:S01]  /*1780*/  STS.64 [R14+0xc00], R38 ;  /* 0x000c00260e007388 */ /* 0x000fe20000000a00 */
[----:B0-----:R-:W-:-:S02]  /*1790*/  F2FP.PACK_AB R125, R125, R124 ;  /* 0x0000007c7d7d723e */ /* 0x001fc400000000ff */
[----:B-1----:R-:W-:Y:S01]  /*17a0*/  F2FP.PACK_AB R43, R43, R42 ;  /* 0x0000002a2b2b723e */ /* 0x002fe200000000ff */
[----:B--2---:R-:W-:Y:S04]  /*17b0*/  STS.64 [R14+0x400], R16 ;  /* 0x000400100e007388 */ /* 0x004fe80000000a00 */
[----:B---3--:R-:W-:Y:S04]  /*17c0*/  STS.64 [R14+0x1400], R18 ;  /* 0x001400120e007388 */ /* 0x008fe80000000a00 */
[----:B----4-:R-:W-:Y:S04]  /*17d0*/  STS.64 [R14+0x1800], R20 ;  /* 0x001800140e007388 */ /* 0x010fe80000000a00 */
[----:B-----5:R-:W-:Y:S04]  /*17e0*/  STS.64 [R14+0x1c00], R22 ;  /* 0x001c00160e007388 */ /* 0x020fe80000000a00 */
[----:B------:R-:W-:Y:S04]  /*17f0*/  STS.64 [R14+0x2000], R24 ;  /* 0x002000180e007388 */ /* 0x000fe80000000a00 */
[----:B------:R-:W-:Y:S04]  /*1800*/  STS.64 [R14+0x2400], R26 ;  /* 0x0024001a0e007388 */ /* 0x000fe80000000a00 */
[----:B------:R-:W-:Y:S06]  /*1810*/  BAR.SYNC 0x0 ;  /* 0x0000000000007b1d */ /* 0x000fec0000000000 */
[----:B------:R-:W-:Y:S04]  /*1820*/  LDS R45, [R132.X4+0x400] ;  /* 0x00040000842d7984 */ /* 0x000fe80000004800 */
[----:B------:R-:W0:Y:S04]  /*1830*/  LDS.128 R4, [R135+0xa00] ;  /* 0x000a000087047984 */ /* 0x000e280000000c00 */
[----:B------:R-:W1:Y:S04]  /*1840*/  LDS.128 R8, [R135+0x800] ;  /* 0x0008000087087984 */ /* 0x000e680000000c00 */
[----:B------:R-:W2:Y:S04]  /*1850*/  LDS R34, [R132.X4+0x440] ;  /* 0x0004400084227984 */ /* 0x000ea80000004800 */
[----:B------:R-:W3:Y:S04]  /*1860*/  LDS R47, [R132.X4+0x480] ;  /* 0x00048000842f7984 */ /* 0x000ee80000004800 */
[----:B------:R-:W4:Y:S04]  /*1870*/  LDS R36, [R132.X4+0x4c0] ;  /* 0x0004c00084247984 */ /* 0x000f280000004800 */
[----:B------:R-:W-:Y:S04]  /*1880*/  LDS R53, [R132.X4+0x500] ;  /* 0x0005000084357984 */ /* 0x000fe80000004800 */
[----:B------:R-:W5:Y:S04]  /*1890*/  LDS.128 R20, [R135+0x810] ;  /* 0x0008100087147984 */ /* 0x000f680000000c00 */
[----:B------:R-:W5:Y:S04]  /*18a0*/  LDS.128 R24, [R135+0xa10] ;  /* 0x000a100087187984 */ /* 0x000f680000000c00 */
[----:B------:R-:W5:Y:S04]  /*18b0*/  LDS R52, [R132.X4+0x540] ;  /* 0x0005400084347984 */ /* 0x000f680000004800 */
[----:B------:R-:W5:Y:S04]  /*18c0*/  LDS R55, [R132.X4+0x580] ;  /* 0x0005800084377984 */ /* 0x000f680000004800 */
[----:B------:R-:W5:Y:S01]  /*18d0*/  LDS R54, [R132.X4+0x5c0] ;  /* 0x0005c00084367984 */ /* 0x000f620000004800 */
[----:B0-----:R-:W-:-:S03]  /*18e0*/  FFMA R4, R4, R45, RZ ;  /* 0x0000002d04047223 */ /* 0x001fc600000000ff */
[----:B------:R-:W-:Y:S01]  /*18f0*/  LDS R57, [R132.X4+0x600] ;  /* 0x0006000084397984 */ /* 0x000fe20000004800 */
[----:B-1----:R-:W-:-:S03]  /*1900*/  FFMA R8, R8, R45, RZ ;  /* 0x0000002d08087223 */ /* 0x002fc600000000ff */
[----:B------:R-:W0:Y:S01]  /*1910*/  LDS.128 R16, [R135+0x820] ;  /* 0x0008200087107984 */ /* 0x000e220000000c00 */
[-C--:B--2---:R-:W-:Y:S01]  /*1920*/  FFMA R5, R5, R34.reuse, R4 ;  /* 0x0000002205057223 */ /* 0x084fe20000000004 */
[----:B------:R-:W-:Y:S02]  /*1930*/  FFMA R9, R9, R34, R8 ;  /* 0x0000002209097223 */ /* 0x000fe40000000008 */
[----:B------:R-:W1:Y:S01]  /*1940*/  LDS.128 R12, [R135+0xa20] ;  /* 0x000a2000870c7984 */ /* 0x000e620000000c00 */
[-C--:B---3--:R-:W-:Y:S01]  /*1950*/  FFMA R8, R6, R47.reuse, R5 ;  /* 0x0000002f06087223 */ /* 0x088fe20000000005 */
[----:B------:R-:W-:Y:S02]  /*1960*/  FFMA R10, R10, R47, R9 ;  /* 0x0000002f0a0a7223 */ /* 0x000fe40000000009 */
[----:B------:R-:W2:Y:S01]  /*1970*/  LDS R56, [R132.X4+0x640] ;  /* 0x0006400084387984 */ /* 0x000ea20000004800 */
[-C--:B----4-:R-:W-:Y:S01]  /*1980*/  FFMA R9, R7, R36.reuse, R8 ;  /* 0x0000002407097223 */ /* 0x090fe20000000008 */
[----:B------:R-:W-:-:S02]  /*1990*/  FFMA R11, R11, R36, R10 ;  /* 0x000000240b0b7223 */ /* 0x000fc4000000000a */
[----:B------:R-:W3:Y:S04]  /*19a0*/  LDS R59, [R132.X4+0x680] ;  /* 0x00068000843b7984 */ /* 0x000ee80000004800 */
[----:B------:R-:W4:Y:S01]  /*19b0*/  LDS R4, [R132.X4+0x6c0] ;  /* 0x0006c00084047984 */ /* 0x000f220000004800 */
[----:B-----5:R-:W-:-:S03]  /*19c0*/  FFMA R20, R20, R53, R11 ;  /* 0x0000003514147223 */ /* 0x020fc6000000000b */
[----:B------:R-:W-:Y:S01]  /*19d0*/  LDS R5, [R132.X4+0x700] ;  /* 0x0007000084057984 */ /* 0x000fe20000004800 */
[----:B------:R-:W-:-:S03]  /*19e0*/  FFMA R24, R24, R53, R9 ;  /* 0x0000003518187223 */ /* 0x000fc60000000009 */
[----:B------:R-:W5:Y:S01]  /*19f0*/  LDS.128 R48, [R135+0x830] ;  /* 0x0008300087307984 */ /* 0x000f620000000c00 */
[-C--:B------:R-:W-:Y:S01]  /*1a00*/  FFMA R21, R21, R52.reuse, R20 ;  /* 0x0000003415157223 */ /* 0x080fe20000000014 */
[----:B------:R-:W-:Y:S02]  /*1a10*/  FFMA R25, R25, R52, R24 ;  /* 0x0000003419197223 */ /* 0x000fe40000000018 */
[----:B------:R-:W5:Y:S01]  /*1a20*/  LDS.128 R44, [R135+0xa30] ;  /* 0x000a3000872c7984 */ /* 0x000f620000000c00 */
[-C--:B------:R-:W-:Y:S01]  /*1a30*/  FFMA R22, R22, R55.reuse, R21 ;  /* 0x0000003716167223 */ /* 0x080fe20000000015 */
[----:B------:R-:W-:Y:S02]  /*1a40*/  FFMA R26, R26, R55, R25 ;  /* 0x000000371a1a7223 */ /* 0x000fe40000000019 */
[----:B------:R-:W5:Y:S01]  /*1a50*/  LDS R6, [R132.X4+0x740] ;  /* 0x0007400084067984 */ /* 0x000f620000004800 */
[-C--:B------:R-:W-:Y:S01]  /*1a60*/  FFMA R23, R23, R54.reuse, R22 ;  /* 0x0000003617177223 */ /* 0x080fe20000000016 */
[----:B------:R-:W-:-:S02]  /*1a70*/  FFMA R27, R27, R54, R26 ;  /* 0x000000361b1b7223 */ /* 0x000fc4000000001a */
[----:B------:R-:W5:Y:S04]  /*1a80*/  LDS R7, [R132.X4+0x780] ;  /* 0x0007800084077984 */ /* 0x000f680000004800 */
[----:B------:R-:W5:Y:S01]  /*1a90*/  LDS R8, [R132.X4+0x7c0] ;  /* 0x0007c00084087984 */ /* 0x000f620000004800 */
[-C--:B0-----:R-:W-:Y:S01]  /*1aa0*/  FFMA R16, R16, R57.reuse, R23 ;  /* 0x0000003910107223 */ /* 0x081fe20000000017 */
[----:B-1----:R-:W-:Y:S02]  /*1ab0*/  FFMA R12, R12, R57, R27 ;  /* 0x000000390c0c7223 */ /* 0x002fe4000000001b */
[----:B------:R-:W-:Y:S06]  /*1ac0*/  BAR.SYNC 0x0 ;  /* 0x0000000000007b1d */ /* 0x000fec0000000000 */
[-C--:B--2---:R-:W-:Y:S01]  /*1ad0*/  FFMA R17, R17, R56.reuse, R16 ;  /* 0x0000003811117223 */ /* 0x084fe20000000010 */
[----:B------:R-:W-:-:S03]  /*1ae0*/  FFMA R13, R13, R56, R12 ;  /* 0x000000380d0d7223 */ /* 0x000fc6000000000c */
[-C--:B---3--:R-:W-:Y:S01]  /*1af0*/  FFMA R18, R18, R59.reuse, R17 ;  /* 0x0000003b12127223 */ /* 0x088fe20000000011 */
[----:B------:R-:W-:-:S03]  /*1b00*/  FFMA R14, R14, R59, R13 ;  /* 0x0000003b0e0e7223 */ /* 0x000fc6000000000d */
[-C--:B----4-:R-:W-:Y:S01]  /*1b10*/  FFMA R19, R19, R4.reuse, R18 ;  /* 0x0000000413137223 */ /* 0x090fe20000000012 */
[----:B------:R-:W-:-:S03]  /*1b20*/  FFMA R15, R15, R4, R14 ;  /* 0x000000040f0f7223 */ /* 0x000fc6000000000e */
[-C--:B-----5:R-:W-:Y:S01]  /*1b30*/  FFMA R48, R48, R5.reuse, R19 ;  /* 0x0000000530307223 */ /* 0x0a0fe20000000013 */
[----:B------:R-:W-:-:S03]  /*1b40*/  FFMA R44, R44, R5, R15 ;  /* 0x000000052c2c7223 */ /* 0x000fc6000000000f */
[-C--:B------:R-:W-:Y:S01]  /*1b50*/  FFMA R49, R49, R6.reuse, R48 ;  /* 0x0000000631317223 */ /* 0x080fe20000000030 */
[----:B------:R-:W-:-:S03]  /*1b60*/  FFMA R45, R45, R6, R44 ;  /* 0x000000062d2d7223 */ /* 0x000fc6000000002c */
[-C--:B------:R-:W-:Y:S01]  /*1b70*/  FFMA R50, R50, R7.reuse, R49 ;  /* 0x0000000732327223 */ /* 0x080fe20000000031 */
[----:B------:R-:W-:-:S03]  /*1b80*/  FFMA R46, R46, R7, R45 ;  /* 0x000000072e2e7223 */ /* 0x000fc6000000002d */
[-C--:B------:R-:W-:Y:S01]  /*1b90*/  FFMA R9, R51, R8.reuse, R50 ;  /* 0x0000000833097223 */ /* 0x080fe20000000032 */
[----:B------:R-:W-:-:S04]  /*1ba0*/  FFMA R13, R47, R8, R46 ;  /* 0x000000082f0d7223 */ /* 0x000fc8000000002e */
[----:B------:R-:W-:Y:S04]  /*1bb0*/  STS [R130+0x400], R9 ;  /* 0x0004000982007388 */ /* 0x000fe80000000800 */
[----:B------:R-:W-:Y:S04]  /*1bc0*/  STS [R130+0x600], R13 ;  /* 0x0006000d82007388 */ /* 0x000fe80000000800 */
[----:B------:R-:W-:Y:S06]  /*1bd0*/  BAR.SYNC 0x0 ;  /* 0x0000000000007b1d */ /* 0x000fec0000000000 */
[----:B------:R-:W-:Y:S04]  /*1be0*/  LDS R123, [R132.X4] ;  /* 0x00000000847b7984 */ /* 0x000fe80000004800 */
        /* <DEDUP_REMOVED lines=40> */
[----:B-1----:R-:W-:-:S03]  /*1e70*/  FFMA R16, R16, R133, R11 ;  /* 0x0000008510107223 */ /* 0x002fc6000000000b */
        /* <DEDUP_REMOVED lines=13> */
[----:B------:R-:W-:-:S03]  /*1f50*/  FFMA R26, R27, R34, R26 ;  /* 0x000000221b1a7223 */ /* 0x000fc6000000001a */
[----:B------:R-:W-:Y:S01]  /*1f60*/  FADD R142, RZ, -R22 ;  /* 0x80000016ff8e7221 */ /* 0x000fe20000000000 */
[----:B------:R-:W-:Y:S01]  /*1f70*/  FADD R141, RZ, -R26 ;  /* 0x8000001aff8d7221 */ /* 0x000fe20000000000 */
[----:B------:R-:W-:Y:S06]  /*1f80*/  BAR.SYNC 0x0 ;  /* 0x0000000000007b1d */ /* 0x000fec0000000000 */
[----:B------:R-:W-:Y:S04]  /*1f90*/  STS [R130], R142 ;  /* 0x0000008e82007388 */ /* 0x000fe80000000800 */
[----:B------:R0:W-:Y:S04]  /*1fa0*/  STS [R130+0x200], R141 ;  /* 0x0002008d82007388 */ /* 0x0001e80000000800 */
[----:B------:R-:W-:Y:S04]  /*1fb0*/  LDS R5, [R132.X4+0x1800] ;  /* 0x0018000084057984 */ /* 0x000fe80000004800 */
[----:B------:R-:W1:Y:S01]  /*1fc0*/  LDS.128 R12, [R135+0x1000] ;  /* 0x00100000870c7984 */ /* 0x000e620000000c00 */
[----:B0-----:R-:W-:-:S03]  /*1fd0*/  F2FP.PACK_AB R141, R141, R142 ;  /* 0x0000008e8d8d723e */ /* 0x001fc600000000ff */
[----:B------:R-:W0:Y:S04]  /*1fe0*/  LDS.128 R16, [R135+0x1200] ;  /* 0x0012000087107984 */ /* 0x000e280000000c00 */
        /* <DEDUP_REMOVED lines=9> */
[----:B-1----:R-:W-:-:S03]  /*2080*/  FFMA R22, R12, R5, RZ ;  /* 0x000000050c167223 */ /* 0x002fc600000000ff */
[----:B------:R-:W-:Y:S01]  /*2090*/  LDS R21, [R132.X4+0x1a00] ;  /* 0x001a000084157984 */ /* 0x000fe20000004800 */
[----:B0-----:R-:W-:-:S03]  /*20a0*/  FFMA R24, R16, R5, RZ ;  /* 0x0000000510187223 */ /* 0x001fc600000000ff */
        /* <DEDUP_REMOVED lines=103> */
[----:B------:R-:W-:Y:S04]  /*2720*/  STS [R130+0x800], R144 ;  /* 0x0008009082007388 */ /* 0x000fe80000000800 */
        /* <DEDUP_REMOVED lines=61> */
[----:B------:R-:W0:Y:S04]  /*2b00*/  LDS.128 R100, [R135+0x1400] ;  /* 0x0014000087647984 */ /* 0x000e280000000c00 */
[----:B------:R-:W1:Y:S04]  /*2b10*/  LDS.128 R104, [R135+0x1600] ;  /* 0x0016000087687984 */ /* 0x000e680000000c00 */
[----:B------:R-:W2:Y:S04]  /*2b20*/  LDS.128 R108, [R135+0x1410] ;  /* 0x00141000876c7984 */ /* 0x000ea80000000c00 */
[----:B------:R-:W3:Y:S04]  /*2b30*/  LDS.128 R68, [R135+0x1610] ;  /* 0x0016100087447984 */ /* 0x000ee80000000c00 */
[----:B------:R-:W-:Y:S04]  /*2b40*/  LDS R113, [R132.X4+0x1000] ;  /* 0x0010000084717984 */ /* 0x000fe80000004800 */
[----:B------:R-:W4:Y:S04]  /*2b50*/  LDS.128 R20, [R135+0x400] ;  /* 0x0004000087147984 */ /* 0x000f280000000c00 */
[----:B------:R-:W-:Y:S04]  /*2b60*/  LDS.128 R72, [R135+0x1420] ;  /* 0x0014200087487984 */ /* 0x000fe80000000c00 */
[----:B------:R-:W5:Y:S04]  /*2b70*/  LDS R112, [R132.X4+0x1040] ;  /* 0x0010400084707984 */ /* 0x000f680000004800 */
[----:B------:R-:W5:Y:S04]  /*2b80*/  LDS.128 R24, [R135+0x600] ;  /* 0x0006000087187984 */ /* 0x000f680000000c00 */
[----:B------:R-:W5:Y:S01]  /*2b90*/  LDS R149, [R132.X4+0x1080] ;  /* 0x0010800084957984 */ /* 0x000f620000004800 */
[----:B0-----:R-:W-:-:S03]  /*2ba0*/  FFMA R115, R123, R100, RZ ;  /* 0x000000647b737223 */ /* 0x001fc600000000ff */
[----:B------:R-:W-:Y:S01]  /*2bb0*/  LDS.128 R116, [R135+0x1630] ;  /* 0x0016300087747984 */ /* 0x000fe20000000c00 */
[C---:B------:R-:W-:Y:S01]  /*2bc0*/  FFMA R100, R122.reuse, R101, R115 ;  /* 0x000000657a647223 */ /* 0x040fe20000000073 */
[----:B-1----:R-:W-:Y:S02]  /*2bd0*/  FFMA R101, R123, R104, RZ ;  /* 0x000000687b657223 */ /* 0x002fe400000000ff */
[----:B------:R-:W-:Y:S01]  /*2be0*/  LDS R150, [R132.X4+0x40] ;  /* 0x0000400084967984 */ /* 0x000fe20000004800 */
[C---:B------:R-:W-:Y:S01]  /*2bf0*/  FFMA R115, R121.reuse, R102, R100 ;  /* 0x0000006679737223 */ /* 0x040fe20000000064 */
[----:B------:R-:W-:Y:S02]  /*2c00*/  FFMA R100, R122, R105, R101 ;  /* 0x000000697a647223 */ /* 0x000fe40000000065 */
[----:B------:R-:W-:Y:S01]  /*2c10*/  LDS R156, [R132.X4+0xc0] ;  /* 0x0000c000849c7984 */ /* 0x000fe20000004800 */
[----:B------:R-:W-:Y:S01]  /*2c20*/  FFMA R102, R120, R103, R115 ;  /* 0x0000006778667223 */ /* 0x000fe20000000073 */
[----:B------:R-:W-:-:S02]  /*2c30*/  FFMA R101, R121, R106, R100 ;  /* 0x0000006a79657223 */ /* 0x000fc40000000064 */
[----:B------:R-:W-:Y:S01]  /*2c40*/  LDS R157, [R132.X4+0x100] ;  /* 0x00010000849d7984 */ /* 0x000fe20000004800 */
[C---:B--2---:R-:W-:Y:S01]  /*2c50*/  FFMA R103, R139.reuse, R108, R102 ;  /* 0x0000006c8b677223 */ /* 0x044fe20000000066 */
[----:B------:R-:W-:Y:S02]  /*2c60*/  FFMA R100, R120, R107, R101 ;  /* 0x0000006b78647223 */ /* 0x000fe40000000065 */
[----:B------:R-:W-:Y:S01]  /*2c70*/  LDS R154, [R132.X4+0x140] ;  /* 0x00014000849a7984 */ /* 0x000fe20000004800 */
[----:B------:R-:W-:Y:S01]  /*2c80*/  FFMA R102, R140, R109, R103 ;  /* 0x0000006d8c667223 */ /* 0x000fe20000000067 */
[----:B---3--:R-:W-:Y:S01]  /*2c90*/  FFMA R101, R139, R68, R100 ;  /* 0x000000448b657223 */ /* 0x008fe20000000064 */
[----:B----4-:R-:W-:Y:S01]  /*2ca0*/  FFMA R20, R20, R113, RZ ;  /* 0x0000007114147223 */ /* 0x010fe200000000ff */
[----:B------:R-:W-:Y:S01]  /*2cb0*/  LDS R168, [R132.X4+0x1c0] ;  /* 0x0001c00084a87984 */ /* 0x000fe20000004800 */
[----:B------:R-:W-:Y:S01]  /*2cc0*/  FFMA R103, R137, R110, R102 ;  /* 0x0000006e89677223 */ /* 0x000fe20000000066 */
[----:B------:R-:W-:-:S02]  /*2cd0*/  FFMA R68, R140, R69, R101 ;  /* 0x000000458c447223 */ /* 0x000fc40000000065 */
[----:B------:R-:W-:Y:S01]  /*2ce0*/  LDS R69, [R132.X4+0x1100] ;  /* 0x0011000084457984 */ /* 0x000fe20000004800 */
[----:B------:R-:W-:Y:S01]  /*2cf0*/  FFMA R104, R138, R111, R103 ;  /* 0x0000006f8a687223 */ /* 0x000fe20000000067 */
[----:B-----5:R-:W-:Y:S01]  /*2d00*/  FFMA R21, R21, R112, R20 ;  /* 0x0000007015157223 */ /* 0x020fe20000000014 */
[----:B------:R-:W-:Y:S01]  /*2d10*/  FFMA R153, R137, R70, R68 ;  /* 0x0000004689997223 */ /* 0x000fe20000000044 */
[----:B------:R-:W0:Y:S01]  /*2d20*/  LDS.128 R100, [R135+0x1620] ;  /* 0x0016200087647984 */ /* 0x000e220000000c00 */
[----:B------:R-:W-:Y:S01]  /*2d30*/  FFMA R155, R133, R72, R104 ;  /* 0x00000048859b7223 */ /* 0x000fe20000000068 */
[----:B------:R-:W-:Y:S02]  /*2d40*/  FFMA R24, R24, R113, RZ ;  /* 0x0000007118187223 */ /* 0x000fe400000000ff */
[----:B------:R-:W1:Y:S01]  /*2d50*/  LDS.128 R104, [R135+0x1430] ;  /* 0x0014300087687984 */ /* 0x000e620000000c00 */
[----:B------:R-:W-:Y:S01]  /*2d60*/  FFMA R70, R128, R73, R155 ;  /* 0x0000004980467223 */ /* 0x000fe2000000009b */
[----:B------:R-:W-:Y:S01]  /*2d70*/  FFMA R25, R25, R112, R24 ;  /* 0x0000007019197223 */ /* 0x000fe20000000018 */
[----:B------:R-:W-:Y:S01]  /*2d80*/  FFMA R24, R138, R71, R153 ;  /* 0x000000478a187223 */ /* 0x000fe20000000099 */
[----:B------:R-:W2:Y:S01]  /*2d90*/  LDS R20, [R132.X4+0x10c0] ;  /* 0x0010c00084147984 */ /* 0x000ea20000004800 */
[-C--:B------:R-:W-:Y:S01]  /*2da0*/  FFMA R22, R22, R149.reuse, R21 ;  /* 0x0000009516167223 */ /* 0x080fe20000000015 */
[----:B------:R-:W-:Y:S01]  /*2db0*/  FFMA R26, R26, R149, R25 ;  /* 0x000000951a1a7223 */ /* 0x000fe20000000019 */
[----:B------:R-:W-:Y:S01]  /*2dc0*/  FFMA R25, R131, R74, R70 ;  /* 0x0000004a83197223 */ /* 0x000fe20000000046 */
[----:B------:R-:W3:Y:S03]  /*2dd0*/  LDS.128 R108, [R135+0x410] ;  /* 0x00041000876c7984 */ /* 0x000ee60000000c00 */
[----:B------:R-:W-:Y:S01]  /*2de0*/  FFMA R70, R126, R75, R25 ;  /* 0x0000004b7e467223 */ /* 0x000fe20000000019 */
[----:B------:R-:W4:Y:S04]  /*2df0*/  LDS.128 R112, [R135+0x610] ;  /* 0x0006100087707984 */ /* 0x000f280000000c00 */
[----:B------:R-:W-:Y:S04]  /*2e00*/  LDS R149, [R132.X4] ;  /* 0x0000000084957984 */ /* 0x000fe80000004800 */
[----:B------:R-:W-:Y:S04]  /*2e10*/  LDS R153, [R132.X4+0x80] ;  /* 0x0000800084997984 */ /* 0x000fe80000004800 */
[----:B------:R-:W-:Y:S04]  /*2e20*/  LDS.128 R72, [R135+0x1810] ;  /* 0x0018100087487984 */ /* 0x000fe80000000c00 */
[----:B------:R-:W-:Y:S04]  /*2e30*/  LDS R155, [R132.X4+0x180] ;  /* 0x00018000849b7984 */ /* 0x000fe80000004800 */
[----:B------:R-:W-:Y:S01]  /*2e40*/  LDS R169, [R132.X4+0x200] ;  /* 0x0002000084a97984 */ /* 0x000fe20000004800 */
[----:B0-----:R-:W-:-:S03]  /*2e50*/  FFMA R21, R133, R100, R24 ;  /* 0x0000006485157223 */ /* 0x001fc60000000018 */
[----:B------:R-:W-:Y:S01]  /*2e60*/  LDS R170, [R132.X4+0x240] ;  /* 0x0002400084aa7984 */ /* 0x000fe20000004800 */
[----:B------:R-:W-:Y:S01]  /*2e70*/  FFMA R24, R128, R101, R21 ;  /* 0x0000006580187223 */ /* 0x000fe20000000015 */
[----:B-1----:R-:W-:Y:S02]  /*2e80*/  FFMA R25, R129, R104, R70 ;  /* 0x0000006881197223 */ /* 0x002fe40000000046 */
[----:B------:R-:W-:Y:S01]  /*2e90*/  LDS R171, [R132.X4+0x280] ;  /* 0x0002800084ab7984 */ /* 0x000fe20000004800 */
[----:B------:R-:W-:Y:S01]  /*2ea0*/  FFMA R21, R131, R102, R24 ;  /* 0x0000006683157223 */ /* 0x000fe20000000018 */
[-C--:B--2---:R-:W-:Y:S01]  /*2eb0*/  FFMA R27, R27, R20.reuse, R26 ;  /* 0x000000141b1b7223 */ /* 0x084fe2000000001a */
[----:B------:R-:W-:Y:S01]  /*2ec0*/  FFMA R23, R23, R20, R22 ;  /* 0x0000001417177223 */ /* 0x000fe20000000016 */
[----:B------:R-:W-:Y:S01]  /*2ed0*/  FFMA R26, R36, R105, R25 ;  /* 0x00000069241a7223 */ /* 0x000fe20000000019 */
[----:B------:R-:W-:Y:S01]  /*2ee0*/  FFMA R24, R126, R103, R21 ;  /* 0x000000677e187223 */ /* 0x000fe20000000015 */
[----:B------:R-:W-:Y:S01]  /*2ef0*/  LDS R172, [R132.X4+0x2c0] ;  /* 0x0002c00084ac7984 */ /* 0x000fe20000004800 */
[-C--:B---3--:R-:W-:Y:S01]  /*2f00*/  FFMA R108, R108, R69.reuse, R23 ;  /* 0x000000456c6c7223 */ /* 0x088fe20000000017 */
[----:B------:R-:W-:Y:S01]  /*2f10*/  FFMA R71, R127, R106, R26 ;  /* 0x0000006a7f477223 */ /* 0x000fe2000000001a */
[----:B----4-:R-:W-:Y:S01]  /*2f20*/  FFMA R112, R112, R69, R27 ;  /* 0x0000004570707223 */ /* 0x010fe2000000001b */
[----:B------:R-:W-:Y:S01]  /*2f30*/  FFMA R69, R129, R116, R24 ;  /* 0x0000007481457223 */ /* 0x000fe20000000018 */
[----:B------:R-:W0:Y:S01]  /*2f40*/  LDS.128 R20, [R135+0x1800] ;  /* 0x0018000087147984 */ /* 0x000e220000000c00 */
[----:B------:R-:W-:-:S02]  /*2f50*/  FFMA R107, R34, R107, R71 ;  /* 0x0000006b226b7223 */ /* 0x000fc40000000047 */
[----:B------:R-:W-:Y:S01]  /*2f60*/  FFMA R70, R36, R117, R69 ;  /* 0x0000007524467223 */ /* 0x000fe20000000045 */
[----:B------:R-:W1:Y:S03]  /*2f70*/  LDS.128 R24, [R135+0x1a00] ;  /* 0x001a000087187984 */ /* 0x000e660000000c00 */
[----:B------:R-:W-:Y:S01]  /*2f80*/  FFMA R71, R127, R118, R70 ;  /* 0x000000767f477223 */ /* 0x000fe20000000046 */
[----:B------:R-:W-:Y:S03]  /*2f90*/  LDS.128 R100, [R135+0x1a10] ;  /* 0x001a100087647984 */ /* 0x000fe60000000c00 */
[----:B------:R-:W-:Y:S01]  /*2fa0*/  FFMA R71, R34, R119, R71 ;  /* 0x0000007722477223 */ /* 0x000fe20000000047 */
[----:B------:R-:W2:Y:S04]  /*2fb0*/  LDS R68, [R132.X4+0x1140] ;  /* 0x0011400084447984 */ /* 0x000ea80000004800 */
[----:B------:R-:W-:Y:S04]  /*2fc0*/  LDS R173, [R132.X4+0x300] ;  /* 0x0003000084ad7984 */ /* 0x000fe80000004800 */
[----:B------:R-:W3:Y:S04]  /*2fd0*/  LDS R69, [R132.X4+0x1180] ;  /* 0x0011800084457984 */ /* 0x000ee80000004800 */
[----:B------:R-:W4:Y:S04]  /*2fe0*/  LDS R70, [R132.X4+0x11c0] ;  /* 0x0011c00084467984 */ /* 0x000f280000004800 */
[----:B------:R-:W-:Y:S04]  /*2ff0*/  LDS R176, [R132.X4+0x340] ;  /* 0x0003400084b07984 */ /* 0x000fe80000004800 */
[----:B------:R-:W-:Y:S04]  /*3000*/  LDS R175, [R132.X4+0x380] ;  /* 0x0003800084af7984 */ /* 0x000fe80000004800 */
[----:B------:R-:W-:Y:S01]  /*3010*/  LDS R174, [R132.X4+0x3c0] ;  /* 0x0003c00084ae7984 */ /* 0x000fe20000004800 */
[----:B0-----:R-:W-:-:S03]  /*3020*/  FFMA R20, R20, R149, R107 ;  /* 0x0000009514147223 */ /* 0x001fc6000000006b */
[----:B------:R-:W-:Y:S01]  /*3030*/  LDS R117, [R132.X4+0x1380] ;  /* 0x0013800084757984 */ /* 0x000fe20000004800 */
[----:B-1----:R-:W-:Y:S01]  /*3040*/  FFMA R24, R24, R149, R71 ;  /* 0x0000009518187223 */ /* 0x002fe20000000047 */
[-C--:B------:R-:W-:Y:S02]  /*3050*/  FFMA R21, R21, R150.reuse, R20 ;  /* 0x0000009615157223 */ /* 0x080fe40000000014 */
[----:B------:R-:W0:Y:S01]  /*3060*/  LDS.128 R104, [R135+0x1a20] ;  /* 0x001a200087687984 */ /* 0x000e220000000c00 */
[----:B------:R-:W-:Y:S01]  /*3070*/  FFMA R25, R25, R150, R24 ;  /* 0x0000009619197223 */ /* 0x000fe20000000018 */
[-C--:B------:R-:W-:Y:S02]  /*3080*/  FFMA R22, R22, R153.reuse, R21 ;  /* 0x0000009916167223 */ /* 0x080fe40000000015 */
[----:B------:R-:W-:Y:S01]  /*3090*/  LDS R116, [R132.X4+0x13c0] ;  /* 0x0013c00084747984 */ /* 0x000fe20000004800 */
[----:B------:R-:W-:Y:S01]  /*30a0*/  FFMA R26, R26, R153, R25 ;  /* 0x000000991a1a7223 */ /* 0x000fe20000000019 */
[----:B------:R-:W-:Y:S01]  /*30b0*/  FFMA R23, R23, R156, R22 ;  /* 0x0000009c17177223 */ /* 0x000fe20000000016 */
[-C--:B--2---:R-:W-:Y:S01]  /*30c0*/  FFMA R109, R109, R68.reuse, R108 ;  /* 0x000000446d6d7223 */ /* 0x084fe2000000006c */
[----:B------:R-:W-:Y:S01]  /*30d0*/  FFMA R113, R113, R68, R112 ;  /* 0x0000004471717223 */ /* 0x000fe20000000070 */
[----:B------:R-:W-:Y:S01]  /*30e0*/  FFMA R27, R27, R156, R26 ;  /* 0x0000009c1b1b7223 */ /* 0x000fe2000000001a */
[----:B------:R-:W-:-:S02]  /*30f0*/  FFMA R72, R72, R157, R23 ;  /* 0x0000009d48487223 */ /* 0x000fc40000000017 */
[----:B------:R-:W-:Y:S01]  /*3100*/  LDS.128 R20, [R135+0x1830] ;  /* 0x0018300087147984 */ /* 0x000fe20000000c00 */
[----:B------:R-:W-:Y:S01]  /*3110*/  FFMA R100, R100, R157, R27 ;  /* 0x0000009d64647223 */ /* 0x000fe2000000001b */
[-C--:B------:R-:W-:Y:S01]  /*3120*/  FFMA R73, R73, R154.reuse, R72 ;  /* 0x0000009a49497223 */ /* 0x080fe20000000048 */
[----:B---3--:R-:W-:Y:S01]  /*3130*/  FFMA R110, R110, R69, R109 ;  /* 0x000000456e6e7223 */ /* 0x008fe2000000006d */
[----:B------:R-:W1:Y:S01]  /*3140*/  LDS.128 R24, [R135+0x1820] ;  /* 0x0018200087187984 */ /* 0x000e620000000c00 */
[----:B------:R-:W-:Y:S01]  /*3150*/  FFMA R101, R101, R154, R100 ;  /* 0x0000009a65657223 */ /* 0x000fe20000000064 */
[----:B------:R-:W-:Y:S01]  /*3160*/  FFMA R74, R74, R155, R73 ;  /* 0x0000009b4a4a7223 */ /* 0x000fe20000000049 */
[----:B------:R-:W-:Y:S01]  /*3170*/  FFMA R114, R114, R69, R113 ;  /* 0x0000004572727223 */ /* 0x000fe20000000071 */
[----:B----4-:R-:W-:Y:S01]  /*3180*/  FFMA R111, R111, R70, R110 ;  /* 0x000000466f6f7223 */ /* 0x010fe2000000006e */
[----:B------:R-:W-:Y:S01]  /*3190*/  FFMA R102, R102, R155, R101 ;  /* 0x0000009b66667223 */ /* 0x000fe20000000065 */
[----:B------:R-:W-:Y:S01]  /*31a0*/  FFMA R75, R75, R168, R74 ;  /* 0x000000a84b4b7223 */ /* 0x000fe2000000004a */
[----:B------:R-:W-:Y:S01]  /*31b0*/  LDS R101, [R132.X4+0x1200] ;  /* 0x0012000084657984 */ /* 0x000fe20000004800 */
[----:B------:R-:W-:Y:S01]  /*31c0*/  FFMA R115, R115, R70, R114 ;  /* 0x0000004673737223 */ /* 0x000fe20000000072 */
[----:B------:R-:W-:-:S02]  /*31d0*/  FFMA R103, R103, R168, R102 ;  /* 0x000000a867677223 */ /* 0x000fc40000000066 */
[----:B------:R-:W2:Y:S02]  /*31e0*/  LDS.128 R68, [R135+0x420] ;  /* 0x0004200087447984 */ /* 0x000ea40000000c00 */
[----:B0-----:R-:W-:Y:S02]  /*31f0*/  FFMA R104, R104, R169, R103 ;  /* 0x000000a968687223 */ /* 0x001fe40000000067 */
[----:B------:R-:W-:Y:S02]  /*3200*/  LDS R103, [R132.X4+0x1280] ;  /* 0x0012800084677984 */ /* 0x000fe40000004800 */
[----:B------:R-:W-:-:S04]  /*3210*/  FFMA R105, R105, R170, R104 ;  /* 0x000000aa69697223 */ /* 0x000fc80000000068 */
[----:B------:R-:W-:-:S04]  /*3220*/  FFMA R106, R106, R171, R105 ;  /* 0x000000ab6a6a7223 */ /* 0x000fc80000000069 */
[----:B------:R-:W-:Y:S01]  /*3230*/  FFMA R107, R107, R172, R106 ;  /* 0x000000ac6b6b7223 */ /* 0x000fe2000000006a */
[----:B-1----:R-:W-:Y:S02]  /*3240*/  FFMA R24, R24, R169, R75 ;  /* 0x000000a918187223 */ /* 0x002fe4000000004b */
[----:B------:R-:W0:Y:S02]  /*3250*/  LDS.128 R72, [R135+0x620] ;  /* 0x0006200087487984 */ /* 0x000e240000000c00 */
[----:B------:R-:W-:-:S04]  /*3260*/  FFMA R25, R25, R170, R24 ;  /* 0x000000aa19197223 */ /* 0x000fc80000000018 */
[----:B------:R-:W-:Y:S01]  /*3270*/  FFMA R26, R26, R171, R25 ;  /* 0x000000ab1a1a7223 */ /* 0x000fe20000000019 */
[----:B--2---:R-:W-:-:S03]  /*3280*/  FFMA R68, R68, R101, R111 ;  /* 0x0000006544447223 */ /* 0x004fc6000000006f */
[----:B------:R-:W-:-:S04]  /*3290*/  FFMA R27, R27, R172, R26 ;  /* 0x000000ac1b1b7223 */ /* 0x000fc8000000001a */
[----:B------:R-:W-:Y:S02]  /*32a0*/  FFMA R100, R20, R173, R27 ;  /* 0x000000ad14647223 */ /* 0x000fe4000000001b */
[----:B------:R-:W1:Y:S02]  /*32b0*/  LDS.128 R24, [R135+0x1a30] ;  /* 0x001a300087187984 */ /* 0x000e640000000c00 */
[----:B------:R-:W-:Y:S02]  /*32c0*/  FFMA R21, R21, R176, R100 ;  /* 0x000000b015157223 */ /* 0x000fe40000000064 */
[----:B------:R-:W2:Y:S02]  /*32d0*/  LDS R20, [R132.X4+0x1240] ;  /* 0x0012400084147984 */ /* 0x000ea40000004800 */
[----:B------:R-:W-:Y:S01]  /*32e0*/  FFMA R22, R22, R175, R21 ;  /* 0x000000af16167223 */ /* 0x000fe20000000015 */
[----:B0-----:R-:W-:Y:S01]  /*32f0*/  FFMA R72, R72, R101, R115 ;  /* 0x0000006548487223 */ /* 0x001fe20000000073 */
[----:B-1----:R-:W-:-:S04]  /*3300*/  FFMA R24, R24, R173, R107 ;  /* 0x000000ad18187223 */ /* 0x002fc8000000006b */
[----:B------:R-:W-:Y:S01]  /*3310*/  FFMA R25, R25, R176, R24 ;  /* 0x000000b019197223 */ /* 0x000fe20000000018 */
[-C--:B--2---:R-:W-:Y:S01]  /*3320*/  FFMA R73, R73, R20.reuse, R72 ;  /* 0x0000001449497223 */ /* 0x084fe20000000048 */
[----:B------:R-:W-:Y:S01]  /*3330*/  FFMA R69, R69, R20, R68 ;  /* 0x0000001445457223 */ /* 0x000fe20000000044 */
[----:B------:R-:W0:Y:S01]  /*3340*/  LDS R72, [R132.X4+0x12c0] ;  /* 0x0012c00084487984 */ /* 0x000e220000004800 */
[----:B------:R-:W-:Y:S01]  /*3350*/  FFMA R26, R26, R175, R25 ;  /* 0x000000af1a1a7223 */ /* 0x000fe20000000019 */
[-C--:B------:R-:W-:Y:S01]  /*3360*/  FFMA R74, R74, R103.reuse, R73 ;  /* 0x000000674a4a7223 */ /* 0x080fe20000000049 */
[-C--:B------:R-:W-:Y:S01]  /*3370*/  FFMA R73, R23, R174.reuse, R22 ;  /* 0x000000ae17497223 */ /* 0x080fe20000000016 */
[----:B------:R-:W-:Y:S01]  /*3380*/  FFMA R70, R70, R103, R69 ;  /* 0x0000006746467223 */ /* 0x000fe20000000045 */
[----:B------:R-:W-:Y:S01]  /*3390*/  FFMA R101, R27, R174, R26 ;  /* 0x000000ae1b657223 */ /* 0x000fe2000000001a */
[----:B------:R-:W-:Y:S04]  /*33a0*/  LDS R69, [R132.X4+0x1300] ;  /* 0x0013000084457984 */ /* 0x000fe80000004800 */
[----:B------:R-:W-:Y:S04]  /*33b0*/  LDS R68, [R132.X4+0x1340] ;  /* 0x0013400084447984 */ /* 0x000fe80000004800 */
[----:B------:R-:W1:Y:S04]  /*33c0*/  LDS.128 R20, [R135+0x430] ;  /* 0x0004300087147984 */ /* 0x000e680000000c00 */
[----:B------:R-:W2:Y:S04]  /*33d0*/  LDS.128 R24, [R135+0x630] ;  /* 0x0006300087187984 */ /* 0x000ea80000000c00 */
[----:B------:R-:W-:Y:S06]  /*33e0*/  BAR.SYNC 0x0 ;  /* 0x0000000000007b1d */ /* 0x000fec0000000000 */
[----:B------:R-:W-:Y:S04]  /*33f0*/  STS [R130], R73 ;  /* 0x0000004982007388 */ /* 0x000fe80000000800 */
[----:B------:R-:W-:Y:S04]  /*3400*/  STS [R130+0x200], R101 ;  /* 0x0002006582007388 */ /* 0x000fe80000000800 */
[----:B------:R-:W-:Y:S06]  /*3410*/  BAR.SYNC 0x0 ;  /* 0x0000000000007b1d */ /* 0x000fec0000000000 */
[----:B------:R-:W3:Y:S01]  /*3420*/  LDS R103, [R132.X4] ;  /* 0x0000000084677984 */ /* 0x000ee20000004800 */
[-C--:B0-----:R-:W-:Y:S01]  /*3430*/  FFMA R71, R71, R72.reuse, R70 ;  /* 0x0000004847477223 */ /* 0x081fe20000000046 */
[----:B------:R-:W-:-:S02]  /*3440*/  FFMA R75, R75, R72, R74 ;  /* 0x000000484b4b7223 */ /* 0x000fc4000000004a */
[----:B------:R-:W0:Y:S04]  /*3450*/  LDS R100, [R132.X4+0x40] ;  /* 0x0000400084647984 */ /* 0x000e280000004800 */
[----:B------:R-:W-:Y:S01]  /*3460*/  LDS R73, [R132.X4+0x100] ;  /* 0x0001000084497984 */ /* 0x000fe20000004800 */
[-C--:B-1----:R-:W-:Y:S01]  /*3470*/  FFMA R20, R20, R69.reuse, R71 ;  /* 0x0000004514147223 */ /* 0x082fe20000000047 */
[----:B--2---:R-:W-:-:S03]  /*3480*/  FFMA R24, R24, R69, R75 ;  /* 0x0000004518187223 */ /* 0x004fc6000000004b */
[-C--:B------:R-:W-:Y:S01]  /*3490*/  FFMA R21, R21, R68.reuse, R20 ;  /* 0x0000004415157223 */ /* 0x080fe20000000014 */
[----:B------:R-:W-:-:S03]  /*34a0*/  FFMA R25, R25, R68, R24 ;  /* 0x0000004419197223 */ /* 0x000fc60000000018 */
[-C--:B------:R-:W-:Y:S01]  /*34b0*/  FFMA R22, R22, R117.reuse, R21 ;  /* 0x0000007516167223 */ /* 0x080fe20000000015 */
[----:B------:R-:W-:Y:S01]  /*34c0*/  FFMA R26, R26, R117, R25 ;  /* 0x000000751a1a7223 */ /* 0x000fe20000000019 */
[-C--:B---3--:R-:W-:Y:S01]  /*34d0*/  FFMA R16, R16, R103.reuse, RZ ;  /* 0x0000006710107223 */ /* 0x088fe200000000ff */
[----:B------:R-:W-:-:S03]  /*34e0*/  FFMA R12, R12, R103, RZ ;  /* 0x000000670c0c7223 */ /* 0x000fc600000000ff */
[-C--:B0-----:R-:W-:Y:S01]  /*34f0*/  FFMA R105, R17, R100.reuse, R16 ;  /* 0x0000006411697223 */ /* 0x081fe20000000010 */
[----:B------:R-:W-:Y:S01]  /*3500*/  FFMA R103, R13, R100, R12 ;  /* 0x000000640d677223 */ /* 0x000fe2000000000c */
[----:B------:R-:W0:Y:S04]  /*3510*/  LDS R17, [R132.X4+0x80] ;  /* 0x0000800084117984 */ /* 0x000e280000004800 */
[----:B------:R-:W1:Y:S04]  /*3520*/  LDS R16, [R132.X4+0xc0] ;  /* 0x0000c00084107984 */ /* 0x000e680000004800 */
[----:B------:R-:W2:Y:S04]  /*3530*/  LDS R12, [R132.X4+0x140] ;  /* 0x00014000840c7984 */ /* 0x000ea80000004800 */
[----:B------:R-:W3:Y:S01]  /*3540*/  LDS R13, [R132.X4+0x180] ;  /* 0x00018000840d7984 */ /* 0x000ee20000004800 */
[-C--:B0-----:R-:W-:Y:S01]  /*3550*/  FFMA R14, R14, R17.reuse, R103 ;  /* 0x000000110e0e7223 */ /* 0x081fe20000000067 */
[----:B------:R-:W-:-:S02]  /*3560*/  FFMA R18, R18, R17, R105 ;  /* 0x0000001112127223 */ /* 0x000fc40000000069 */
[----:B------:R-:W-:Y:S01]  /*3570*/  LDS R17, [R132.X4+0x280] ;  /* 0x0002800084117984 */ /* 0x000fe20000004800 */
[-C--:B-1----:R-:W-:Y:S01]  /*3580*/  FFMA R15, R15, R16.reuse, R14 ;  /* 0x000000100f0f7223 */ /* 0x082fe2000000000e */
[----:B------:R-:W-:Y:S02]  /*3590*/  FFMA R19, R19, R16, R18 ;  /* 0x0000001013137223 */ /* 0x000fe40000000012 */
[----:B------:R-:W0:Y:S01]  /*35a0*/  LDS R16, [R132.X4+0x1c0] ;  /* 0x0001c00084107984 */ /* 0x000e220000004800 */
[-C--:B------:R-:W-:Y:S01]  /*35b0*/  FFMA R80, R80, R73.reuse, R15 ;  /* 0x0000004950507223 */ /* 0x080fe2000000000f */
[----:B------:R-:W-:Y:S02]  /*35c0*/  FFMA R84, R84, R73, R19 ;  /* 0x0000004954547223 */ /* 0x000fe40000000013 */
[----:B------:R-:W1:Y:S01]  /*35d0*/  LDS R15, [R132.X4+0x200] ;  /* 0x00020000840f7984 */ /* 0x000e620000004800 */
[-C--:B--2---:R-:W-:Y:S01]  /*35e0*/  FFMA R81, R81, R12.reuse, R80 ;  /* 0x0000000c51517223 */ /* 0x084fe20000000050 */
[----:B------:R-:W-:-:S02]  /*35f0*/  FFMA R85, R85, R12, R84 ;  /* 0x0000000c55557223 */ /* 0x000fc40000000054 */
[----:B------:R-:W2:Y:S01]  /*3600*/  LDS R18, [R132.X4+0x240] ;  /* 0x0002400084127984 */ /* 0x000ea20000004800 */
[-C--:B---3--:R-:W-:Y:S01]  /*3610*/  FFMA R82, R82, R13.reuse, R81 ;  /* 0x0000000d52527223 */ /* 0x088fe20000000051 */
[----:B------:R-:W-:Y:S02]  /*3620*/  FFMA R86, R86, R13, R85 ;  /* 0x0000000d56567223 */ /* 0x000fe40000000055 */
[----:B------:R-:W3:Y:S04]  /*3630*/  LDS R80, [R132.X4+0x2c0] ;  /* 0x0002c00084507984 */ /* 0x000ee80000004800 */
[----:B------:R-:W4:Y:S04]  /*3640*/  LDS R19, [R132.X4+0x300] ;  /* 0x0003000084137984 */ /* 0x000f280000004800 */
[----:B------:R-:W5:Y:S04]  /*3650*/  LDS R14, [R132.X4+0x340] ;  /* 0x00034000840e7984 */ /* 0x000f680000004800 */
[----:B------:R-:W5:Y:S04]  /*3660*/  LDS R13, [R132.X4+0x380] ;  /* 0x00038000840d7984 */ /* 0x000f680000004800 */
[----:B------:R-:W5:Y:S01]  /*3670*/  LDS R12, [R132.X4+0x3c0] ;  /* 0x0003c000840c7984 */ /* 0x000f620000004800 */
[-C--:B0-----:R-:W-:Y:S01]  /*3680*/  FFMA R83, R83, R16.reuse, R82 ;  /* 0x0000001053537223 */ /* 0x081fe20000000052 */
[----:B------:R-:W-:-:S03]  /*3690*/  FFMA R87, R87, R16, R86 ;  /* 0x0000001057577223 */ /* 0x000fc60000000056 */
[-C--:B-1----:R-:W-:Y:S01]  /*36a0*/  FFMA R96, R96, R15.reuse, R83 ;  /* 0x0000000f60607223 */ /* 0x082fe20000000053 */
[----:B------:R-:W-:-:S03]  /*36b0*/  FFMA R76, R76, R15, R87 ;  /* 0x0000000f4c4c7223 */ /* 0x000fc60000000057 */
[-C--:B--2---:R-:W-:Y:S01]  /*36c0*/  FFMA R97, R97, R18.reuse, R96 ;  /* 0x0000001261617223 */ /* 0x084fe20000000060 */
[----:B------:R-:W-:-:S03]  /*36d0*/  FFMA R77, R77, R18, R76 ;  /* 0x000000124d4d7223 */ /* 0x000fc6000000004c */
[-C--:B------:R-:W-:Y:S01]  /*36e0*/  FFMA R98, R98, R17.reuse, R97 ;  /* 0x0000001162627223 */ /* 0x080fe20000000061 */
        /* <DEDUP_REMOVED lines=14> */
[----:B------:R-:W-:Y:S01]  /*37d0*/  STS [R130], R178 ;  /* 0x000000b282007388 */ /* 0x000fe20000000800 */
[----:B------:R-:W-:-:S03]  /*37e0*/  F2FP.PACK_AB R142, R177, R178 ;  /* 0x000000b2b18e723e */ /* 0x000fc600000000ff */
[----:B------:R-:W-:Y:S04]  /*37f0*/  STS [R130+0x200], R177 ;  /* 0x000200b182007388 */ /* 0x000fe80000000800 */
[----:B------:R-:W0:Y:S04]  /*3800*/  LDS.128 R112, [R135+0x2000] ;  /* 0x0020000087707984 */ /* 0x000e280000000c00 */
[----:B------:R-:W1:Y:S04]  /*3810*/  LDS.128 R12, [R135+0x2200] ;  /* 0x00220000870c7984 */ /* 0x000e680000000c00 */
[----:B------:R-:W2:Y:S04]  /*3820*/  LDS.128 R108, [R135+0x2010] ;  /* 0x00201000876c7984 */ /* 0x000ea80000000c00 */
[----:B------:R-:W3:Y:S04]  /*3830*/  LDS.128 R104, [R135+0x2210] ;  /* 0x0022100087687984 */ /* 0x000ee80000000c00 */
[----:B------:R-:W4:Y:S04]  /*3840*/  LDS.128 R16, [R135+0x2020] ;  /* 0x0020200087107984 */ /* 0x000f280000000c00 */
[----:B------:R-:W5:Y:S04]  /*3850*/  LDS.128 R100, [R135+0x2220] ;  /* 0x0022200087647984 */ /* 0x000f680000000c00 */
[----:B------:R-:W4:Y:S04]  /*3860*/  LDS.128 R96, [R135+0x2030] ;  /* 0x0020300087607984 */ /* 0x000f280000000c00 */
[----:B------:R-:W-:Y:S04]  /*3870*/  LDS.128 R88, [R135+0x2600] ;  /* 0x0026000087587984 */ /* 0x000fe80000000c00 */
[----:B------:R-:W-:Y:S04]  /*3880*/  LDS.128 R92, [R135+0x2400] ;  /* 0x00240000875c7984 */ /* 0x000fe80000000c00 */
[----:B------:R-:W-:Y:S01]  /*3890*/  LDS R74, [R132.X4+0x940] ;  /* 0x00094000844a7984 */ /* 0x000fe20000004800 */
[----:B0-----:R-:W-:-:S03]  /*38a0*/  FFMA R73, R167, R112, RZ ;  /* 0x00000070a7497223 */ /* 0x001fc600000000ff */
[----:B------:R-:W-:Y:S01]  /*38b0*/  LDS R21, [R132.X4+0xa00] ;  /* 0x000a000084157984 */ /* 0x000fe20000004800 */
[----:B-1----:R-:W-:Y:S01]  /*38c0*/  FFMA R76, R167, R12, RZ ;  /* 0x0000000ca74c7223 */ /* 0x002fe200000000ff */
[----:B------:R-:W-:-:S03]  /*38d0*/  FFMA R78, R166, R113, R73 ;  /* 0x00000071a64e7223 */ /* 0x000fc60000000049 */
[----:B------:R-:W-:Y:S01]  /*38e0*/  FFMA R73, R166, R13, R76 ;  /* 0x0000000da6497223 */ /* 0x000fe2000000004c */
[----:B------:R-:W-:-:S03]  /*38f0*/  FFMA R77, R165, R114, R78 ;  /* 0x00000072a54d7223 */ /* 0x000fc6000000004e */
[----:B------:R-:W-:Y:S01]  /*3900*/  FFMA R76, R165, R14, R73 ;  /* 0x0000000ea54c7223 */ /* 0x000fe20000000049 */
[----:B------:R-:W-:-:S03]  /*3910*/  FFMA R78, R164, R115, R77 ;  /* 0x00000073a44e7223 */ /* 0x000fc6000000004d */
[----:B------:R-:W-:Y:S01]  /*3920*/  FFMA R73, R164, R15, R76 ;  /* 0x0000000fa4497223 */ /* 0x000fe2000000004c */
[----:B--2---:R-:W-:-:S03]  /*3930*/  FFMA R77, R163, R108, R78 ;  /* 0x0000006ca34d7223 */ /* 0x004fc6000000004e */
[----:B---3--:R-:W-:Y:S01]  /*3940*/  FFMA R76, R163, R104, R73 ;  /* 0x00000068a34c7223 */ /* 0x008fe20000000049 */
[----:B------:R-:W-:-:S03]  /*3950*/  FFMA R78, R162, R109, R77 ;  /* 0x0000006da24e7223 */ /* 0x000fc6000000004d */
[----:B------:R-:W-:Y:S01]  /*3960*/  FFMA R73, R162, R105, R76 ;  /* 0x00000069a2497223 */ /* 0x000fe2000000004c */
[----:B------:R-:W-:-:S03]  /*3970*/  FFMA R77, R161, R110, R78 ;  /* 0x0000006ea14d7223 */ /* 0x000fc6000000004e */
[----:B------:R-:W-:Y:S01]  /*3980*/  FFMA R76, R161, R106, R73 ;  /* 0x0000006aa14c7223 */ /* 0x000fe20000000049 */
[----:B------:R-:W-:-:S03]  /*3990*/  FFMA R78, R160, R111, R77 ;  /* 0x0000006fa04e7223 */ /* 0x000fc6000000004d */
[----:B------:R-:W-:Y:S01]  /*39a0*/  FFMA R73, R160, R107, R76 ;  /* 0x0000006ba0497223 */ /* 0x000fe2000000004c */
[----:B----4-:R-:W-:-:S03]  /*39b0*/  FFMA R77, R159, R16, R78 ;  /* 0x000000109f4d7223 */ /* 0x010fc6000000004e */
[----:B-----5:R-:W-:Y:S01]  /*39c0*/  FFMA R76, R159, R100, R73 ;  /* 0x000000649f4c7223 */ /* 0x020fe20000000049 */
[----:B------:R-:W-:-:S03]  /*39d0*/  FFMA R80, R158, R17, R77 ;  /* 0x000000119e507223 */ /* 0x000fc6000000004d */
[----:B------:R-:W-:Y:S01]  /*39e0*/  FFMA R73, R158, R101, R76 ;  /* 0x000000659e497223 */ /* 0x000fe2000000004c */
[C---:B------:R-:W-:Y:S01]  /*39f0*/  FFMA R81, R151.reuse, R18, R80 ;  /* 0x0000001297517223 */ /* 0x040fe20000000050 */
[----:B------:R-:W0:Y:S02]  /*3a00*/  LDS.128 R76, [R135+0x2230] ;  /* 0x00223000874c7984 */ /* 0x000e240000000c00 */
[----:B------:R-:W-:Y:S01]  /*3a10*/  FFMA R80, R151, R102, R73 ;  /* 0x0000006697507223 */ /* 0x000fe20000000049 */
[C---:B------:R-:W-:Y:S01]  /*3a20*/  FFMA R82, R152.reuse, R19, R81 ;  /* 0x0000001398527223 */ /* 0x040fe20000000051 */
[----:B------:R-:W-:Y:S02]  /*3a30*/  LDS R73, [R132.X4+0x880] ;  /* 0x0008800084497984 */ /* 0x000fe40000004800 */
[----:B------:R-:W-:Y:S01]  /*3a40*/  FFMA R83, R152, R103, R80 ;  /* 0x0000006798537223 */ /* 0x000fe20000000050 */
[----:B------:R-:W-:Y:S01]  /*3a50*/  FFMA R85, R145, R96, R82 ;  /* 0x0000006091557223 */ /* 0x000fe20000000052 */
[----:B------:R-:W1:Y:S03]  /*3a60*/  LDS R81, [R132.X4+0x800] ;  /* 0x0008000084517984 */ /* 0x000e660000004800 */
[----:B------:R-:W-:Y:S01]  /*3a70*/  FFMA R84, R146, R97, R85 ;  /* 0x0000006192547223 */ /* 0x000fe20000000055 */
[----:B------:R-:W2:Y:S03]  /*3a80*/  LDS R80, [R132.X4+0x840] ;  /* 0x0008400084507984 */ /* 0x000ea60000004800 */
[----:B------:R-:W-:-:S04]  /*3a90*/  FFMA R85, R147, R98, R84 ;  /* 0x0000006293557223 */ /* 0x000fc80000000054 */
[----:B------:R-:W-:Y:S01]  /*3aa0*/  FFMA R85, R148, R99, R85 ;  /* 0x0000006394557223 */ /* 0x000fe20000000055 */
[----:B0-----:R-:W-:-:S04]  /*3ab0*/  FFMA R82, R145, R76, R83 ;  /* 0x0000004c91527223 */ /* 0x001fc80000000053 */
[----:B------:R-:W-:-:S04]  /*3ac0*/  FFMA R83, R146, R77, R82 ;  /* 0x0000004d92537223 */ /* 0x000fc80000000052 */
[----:B------:R-:W-:Y:S01]  /*3ad0*/  FFMA R82, R147, R78, R83 ;  /* 0x0000004e93527223 */ /* 0x000fe20000000053 */
[----:B-1----:R-:W-:Y:S02]  /*3ae0*/  FFMA R70, R92, R81, R85 ;  /* 0x000000515c467223 */ /* 0x002fe40000000055 */
[----:B------:R-:W-:Y:S01]  /*3af0*/  LDS.128 R84, [R135+0x2410] ;  /* 0x0024100087547984 */ /* 0x000fe20000000c00 */
[----:B------:R-:W-:Y:S01]  /*3b00*/  FFMA R83, R148, R79, R82 ;  /* 0x0000004f94537223 */ /* 0x000fe20000000052 */
[-C--:B--2---:R-:W-:Y:S02]  /*3b10*/  FFMA R69, R93, R80.reuse, R70 ;  /* 0x000000505d457223 */ /* 0x084fe40000000046 */
[----:B------:R-:W-:Y:S01]  /*3b20*/  LDS R70, [R132.X4+0x9c0] ;  /* 0x0009c00084467984 */ /* 0x000fe20000004800 */
[----:B------:R-:W-:Y:S01]  /*3b30*/  FFMA R72, R88, R81, R83 ;  /* 0x0000005158487223 */ /* 0x000fe20000000053 */
[----:B------:R-:W-:Y:S02]  /*3b40*/  FFMA R118, R94, R73, R69 ;  /* 0x000000495e767223 */ /* 0x000fe40000000045 */
[----:B------:R-:W-:Y:S01]  /*3b50*/  LDS R69, [R132.X4+0x980] ;  /* 0x0009800084457984 */ /* 0x000fe20000004800 */
[----:B------:R-:W-:-:S03]  /*3b60*/  FFMA R71, R89, R80, R72 ;  /* 0x0000005059477223 */ /* 0x000fc60000000048 */
[----:B------:R-:W0:Y:S01]  /*3b70*/  LDS R72, [R132.X4+0x8c0] ;  /* 0x0008c00084487984 */ /* 0x000e220000004800 */
[----:B------:R-:W-:-:S03]  /*3b80*/  FFMA R146, R90, R73, R71 ;  /* 0x000000495a927223 */ /* 0x000fc60000000047 */
[----:B------:R-:W1:Y:S04]  /*3b90*/  LDS R71, [R132.X4+0x900] ;  /* 0x0009000084477984 */ /* 0x000e680000004800 */
[----:B------:R-:W2:Y:S01]  /*3ba0*/  LDS.128 R80, [R135+0x2610] ;  /* 0x0026100087507984 */ /* 0x000ea20000000c00 */
[-C--:B0-----:R-:W-:Y:S01]  /*3bb0*/  FFMA R73, R95, R72.reuse, R118 ;  /* 0x000000485f497223 */ /* 0x081fe20000000076 */
[----:B------:R-:W-:-:S03]  /*3bc0*/  FFMA R75, R91, R72, R146 ;  /* 0x000000485b4b7223 */ /* 0x000fc60000000092 */
[-C--:B-1----:R-:W-:Y:S01]  /*3bd0*/  FFMA R72, R84, R71.reuse, R73 ;  /* 0x0000004754487223 */ /* 0x082fe20000000049 */
[----:B--2---:R-:W-:-:S03]  /*3be0*/  FFMA R118, R80, R71, R75 ;  /* 0x0000004750767223 */ /* 0x004fc6000000004b */
[-C--:B------:R-:W-:Y:S01]  /*3bf0*/  FFMA R71, R85, R74.reuse, R72 ;  /* 0x0000004a55477223 */ /* 0x080fe20000000048 */
[----:B------:R-:W-:-:S03]  /*3c00*/  FFMA R73, R81, R74, R118 ;  /* 0x0000004a51497223 */ /* 0x000fc60000000076 */
[-C--:B------:R-:W-:Y:S01]  /*3c10*/  FFMA R20, R86, R69.reuse, R71 ;  /* 0x0000004556147223 */ /* 0x080fe20000000047 */
[----:B------:R-:W-:-:S03]  /*3c20*/  FFMA R24, R82, R69, R73 ;  /* 0x0000004552187223 */ /* 0x000fc60000000049 */
[-C--:B------:R-:W-:Y:S01]  /*3c30*/  FFMA R119, R87, R70.reuse, R20 ;  /* 0x0000004657777223 */ /* 0x080fe20000000014 */
[----:B------:R-:W0:Y:S01]  /*3c40*/  LDS.128 R72, [R135+0x2420] ;  /* 0x0024200087487984 */ /* 0x000e220000000c00 */
[----:B------:R-:W-:-:S03]  /*3c50*/  FFMA R145, R83, R70, R24 ;  /* 0x0000004653917223 */ /* 0x000fc60000000018 */
[----:B------:R-:W1:Y:S04]  /*3c60*/  LDS.128 R68, [R135+0x2620] ;  /* 0x0026200087447984 */ /* 0x000e680000000c00 */
[----:B------:R-:W2:Y:S04]  /*3c70*/  LDS R24, [R132.X4+0xa40] ;  /* 0x000a400084187984 */ /* 0x000ea80000004800 */
[----:B------:R-:W-:Y:S01]  /*3c80*/  LDS R20, [R132.X4+0xac0] ;  /* 0x000ac00084147984 */ /* 0x000fe20000004800 */
[-C--:B0-----:R-:W-:Y:S01]  /*3c90*/  FFMA R118, R72, R21.reuse, R119 ;  /* 0x0000001548767223 */ /* 0x081fe20000000077 */
[----:B-1----:R-:W-:Y:S01]  /*3ca0*/  FFMA R146, R68, R21, R145 ;  /* 0x0000001544927223 */ /* 0x002fe20000000091 */
[----:B------:R-:W-:Y:S01]  /*3cb0*/  FFMA R145, R23, R116, R22 ;  /* 0x0000007417917223 */ /* 0x000fe20000000016 */
[----:B------:R-:W0:Y:S01]  /*3cc0*/  LDS R21, [R132.X4+0xa80] ;  /* 0x000a800084157984 */ /* 0x000e220000004800 */
[-C--:B--2---:R-:W-:Y:S01]  /*3cd0*/  FFMA R25, R73, R24.reuse, R118 ;  /* 0x0000001849197223 */ /* 0x084fe20000000076 */
[----:B------:R-:W-:Y:S01]  /*3ce0*/  FFMA R117, R69, R24, R146 ;  /* 0x0000001845757223 */ /* 0x000fe20000000092 */
[----:B------:R-:W-:Y:S01]  /*3cf0*/  FFMA R146, R27, R116, R26 ;  /* 0x000000741b927223 */ /* 0x000fe2000000001a */
[----:B------:R-:W-:Y:S01]  /*3d00*/  FADD R145, RZ, -R145 ;  /* 0x80000091ff917221 */ /* 0x000fe20000000000 */
[----:B------:R-:W-:Y:S02]  /*3d10*/  LDS R116, [R132.X4+0xb40] ;  /* 0x000b400084747984 */ /* 0x000fe40000004800 */
[----:B------:R-:W-:-:S05]  /*3d20*/  FADD R146, RZ, -R146 ;  /* 0x80000092ff927221 */ /* 0x000fca0000000000 */
[----:B------:R-:W-:Y:S01]  /*3d30*/  F2FP.PACK_AB R145, R146, R145 ;  /* 0x000000919291723e */ /* 0x000fe200000000ff */
[-C--:B0-----:R-:W-:Y:S01]  /*3d40*/  FFMA R24, R74, R21.reuse, R25 ;  /* 0x000000154a187223 */ /* 0x081fe20000000019 */
[----:B------:R-:W-:Y:S02]  /*3d50*/  FFMA R118, R70, R21, R117 ;  /* 0x0000001546767223 */ /* 0x000fe40000000075 */
[----:B------:R-:W-:Y:S01]  /*3d60*/  LDS R117, [R132.X4+0xb00] ;  /* 0x000b000084757984 */ /* 0x000fe20000004800 */
[-C--:B------:R-:W-:Y:S01]  /*3d70*/  FFMA R119, R75, R20.reuse, R24 ;  /* 0x000000144b777223 */ /* 0x080fe20000000018 */
[----:B------:R-:W-:Y:S02]  /*3d80*/  FFMA R147, R71, R20, R118 ;  /* 0x0000001447937223 */ /* 0x000fe40000000076 */
[----:B------:R-:W0:Y:S04]  /*3d90*/  LDS.128 R24, [R135+0x2430] ;  /* 0x0024300087187984 */ /* 0x000e280000000c00 */
[----:B------:R-:W1:Y:S01]  /*3da0*/  LDS.128 R20, [R135+0x2630] ;  /* 0x0026300087147984 */ /* 0x000e620000000c00 */
[-C--:B0-----:R-:W-:Y:S01]  /*3db0*/  FFMA R118, R24, R117.reuse, R119 ;  /* 0x0000007518767223 */ /* 0x081fe20000000077 */
[----:B-1----:R-:W-:-:S03]  /*3dc0*/  FFMA R148, R20, R117, R147 ;  /* 0x0000007514947223 */ /* 0x002fc60000000093 */
[-C--:B------:R-:W-:Y:S01]  /*3dd0*/  FFMA R119, R25, R116.reuse, R118 ;  /* 0x0000007419777223 */ /* 0x080fe20000000076 */
[----:B------:R-:W0:Y:S01]  /*3de0*/  LDS R117, [R132.X4+0xb80] ;  /* 0x000b800084757984 */ /* 0x000e220000004800 */
[----:B------:R-:W-:-:S03]  /*3df0*/  FFMA R147, R21, R116, R148 ;  /* 0x0000007415937223 */ /* 0x000fc60000000094 */
[----:B------:R-:W1:Y:S01]  /*3e00*/  LDS R116, [R132.X4+0xbc0] ;  /* 0x000bc00084747984 */ /* 0x000e620000004800 */
[-C--:B0-----:R-:W-:Y:S01]  /*3e10*/  FFMA R118, R26, R117.reuse, R119 ;  /* 0x000000751a767223 */ /* 0x081fe20000000077 */
[----:B------:R-:W-:-:S03]  /*3e20*/  FFMA R148, R22, R117, R147 ;  /* 0x0000007516947223 */ /* 0x000fc60000000093 */
[-C--:B-1----:R-:W-:Y:S01]  /*3e30*/  FFMA R147, R27, R116.reuse, R118 ;  /* 0x000000741b937223 */ /* 0x082fe20000000076 */
[----:B------:R-:W-:-:S04]  /*3e40*/  FFMA R151, R23, R116, R148 ;  /* 0x0000007417977223 */ /* 0x000fc80000000094 */
[----:B------:R-:W-:Y:S04]  /*3e50*/  STS [R130+0x400], R147 ;  /* 0x0004009382007388 */ /* 0x000fe80000000800 */
[----:B------:R-:W-:Y:S04]  /*3e60*/  STS [R130+0x600], R151 ;  /* 0x0006009782007388 */ /* 0x000fe80000000800 */
[----:B------:R-:W-:Y:S06]  /*3e70*/  BAR.SYNC 0x0 ;  /* 0x0000000000007b1d */ /* 0x000fec0000000000 */
[----:B------:R-:W0:Y:S02]  /*3e80*/  LDS.128 R116, [R135+0x1c00] ;  /* 0x001c000087747984 */ /* 0x000e240000000c00 */
[----:B0-----:R-:W-:-:S04]  /*3e90*/  FFMA R159, R123, R116, RZ ;  /* 0x000000747b9f7223 */ /* 0x001fc800000000ff */
[----:B------:R-:W-:-:S04]  /*3ea0*/  FFMA R116, R122, R117, R159 ;  /* 0x000000757a747223 */ /* 0x000fc8000000009f */
[----:B------:R-:W-:-:S04]  /*3eb0*/  FFMA R117, R121, R118, R116 ;  /* 0x0000007679757223 */ /* 0x000fc80000000074 */
[----:B------:R-:W-:Y:S02]  /*3ec0*/  FFMA R148, R120, R119, R117 ;  /* 0x0000007778947223 */ /* 0x000fe40000000075 */
[----:B------:R-:W0:Y:S02]  /*3ed0*/  LDS.128 R116, [R135+0x1c10] ;  /* 0x001c100087747984 */ /* 0x000e240000000c00 */
[----:B0-----:R-:W-:-:S04]  /*3ee0*/  FFMA R147, R139, R116, R148 ;  /* 0x000000748b937223 */ /* 0x001fc80000000094 */
        /* <DEDUP_REMOVED lines=14> */
[----:B0-----:R-:W-:-:S04]  /*3fd0*/  FFMA R123, R123, R116, RZ ;  /* 0x000000747b7b7223 */ /* 0x001fc800000000ff */
[----:B------:R-:W-:-:S04]  /*3fe0*/  FFMA R122, R122, R117, R123 ;  /* 0x000000757a7a7223 */ /* 0x000fc8000000007b */
[----:B------:R-:W-:-:S04]  /*3ff0*/  FFMA R121, R121, R118, R122 ;  /* 0x0000007679797223 */ /* 0x000fc8000000007a */
[----:B------:R-:W-:Y:S02]  /*4000*/  FFMA R116, R120, R119, R121 ;  /* 0x0000007778747223 */ /* 0x000fe40000000079 */
[----:B------:R-:W0:Y:S02]  /*4010*/  LDS.128 R120, [R135+0x1e10] ;  /* 0x001e100087787984 */ /* 0x000e240000000c00 */
[----:B0-----:R-:W-:Y:S02]  /*4020*/  FFMA R139, R139, R120, R116 ;  /* 0x000000788b8b7223 */ /* 0x001fe40000000074 */
[----:B------:R-:W0:Y:S02]  /*4030*/  LDS.128 R116, [R135+0x1e20] ;  /* 0x001e200087747984 */ /* 0x000e240000000c00 */
[----:B------:R-:W-:-:S04]  /*4040*/  FFMA R140, R140, R121, R139 ;  /* 0x000000798c8c7223 */ /* 0x000fc8000000008b */
[----:B------:R-:W-:-:S04]  /*4050*/  FFMA R137, R137, R122, R140 ;  /* 0x0000007a89897223 */ /* 0x000fc8000000008c */
[----:B------:R-:W-:Y:S02]  /*4060*/  FFMA R138, R138, R123, R137 ;  /* 0x0000007b8a8a7223 */ /* 0x000fe40000000089 */
[----:B------:R-:W1:Y:S02]  /*4070*/  LDS.128 R120, [R135+0x1e30] ;  /* 0x001e300087787984 */ /* 0x000e640000000c00 */
[----:B0-----:R-:W-:-:S04]  /*4080*/  FFMA R133, R133, R116, R138 ;  /* 0x0000007485857223 */ /* 0x001fc8000000008a */
[----:B------:R-:W-:Y:S01]  /*4090*/  FFMA R128, R128, R117, R133 ;  /* 0x0000007580807223 */ /* 0x000fe20000000085 */
[----:B------:R-:W-:-:S03]  /*40a0*/  FFMA R117, R149, R112, R148 ;  /* 0x0000007095757223 */ /* 0x000fc60000000094 */
[----:B------:R-:W-:-:S04]  /*40b0*/  FFMA R131, R131, R118, R128 ;  /* 0x0000007683837223 */ /* 0x000fc80000000080 */
[----:B------:R-:W-:-:S04]  /*40c0*/  FFMA R126, R126, R119, R131 ;  /* 0x000000777e7e7223 */ /* 0x000fc80000000083 */
[----:B-1----:R-:W-:-:S04]  /*40d0*/  FFMA R129, R129, R120, R126 ;  /* 0x0000007881817223 */ /* 0x002fc8000000007e */
[----:B------:R-:W-:-:S04]  /*40e0*/  FFMA R36, R36, R121, R129 ;  /* 0x0000007924247223 */ /* 0x000fc80000000081 */
[----:B------:R-:W-:Y:S02]  /*40f0*/  FFMA R127, R127, R122, R36 ;  /* 0x0000007a7f7f7223 */ /* 0x000fe40000000024 */
[----:B------:R-:W-:Y:S02]  /*4100*/  LDS R36, [R132.X4+0x140] ;  /* 0x0001400084247984 */ /* 0x000fe40000004800 */
[----:B------:R-:W-:Y:S01]  /*4110*/  FFMA R123, R34, R123, R127 ;  /* 0x0000007b227b7223 */ /* 0x000fe2000000007f */
[----:B------:R-:W-:-:S03]  /*4120*/  FFMA R34, R150, R113, R117 ;  /* 0x0000007196227223 */ /* 0x000fc60000000075 */
[----:B------:R-:W-:Y:S01]  /*4130*/  FFMA R12, R149, R12, R123 ;  /* 0x0000000c950c7223 */ /* 0x000fe2000000007b */
[----:B------:R-:W-:Y:S02]  /*4140*/  FFMA R113, R153, R114, R34 ;  /* 0x0000007299717223 */ /* 0x000fe40000000022 */
[----:B------:R-:W-:Y:S01]  /*4150*/  LDS R34, [R132.X4+0x40] ;  /* 0x0000400084227984 */ /* 0x000fe20000004800 */
[----:B------:R-:W-:Y:S01]  /*4160*/  FFMA R13, R150, R13, R12 ;  /* 0x0000000d960d7223 */ /* 0x000fe2000000000c */
[----:B------:R-:W-:-:S03]  /*4170*/  FFMA R12, R156, R115, R113 ;  /* 0x000000739c0c7223 */ /* 0x000fc60000000071 */
[----:B------:R-:W-:Y:S01]  /*4180*/  FFMA R14, R153, R14, R13 ;  /* 0x0000000e990e7223 */ /* 0x000fe2000000000d */
[----:B------:R-:W-:-:S03]  /*4190*/  FFMA R13, R157, R108, R12 ;  /* 0x0000006c9d0d7223 */ /* 0x000fc6000000000c */
[----:B------:R-:W-:Y:S01]  /*41a0*/  FFMA R15, R156, R15, R14 ;  /* 0x0000000f9c0f7223 */ /* 0x000fe2000000000e */
[C---:B------:R-:W-:Y:S01]  /*41b0*/  FFMA R12, R154.reuse, R109, R13 ;  /* 0x0000006d9a0c7223 */ /* 0x040fe2000000000d */
[----:B------:R-:W0:Y:S02]  /*41c0*/  LDS R14, [R132.X4] ;  /* 0x00000000840e7984 */ /* 0x000e240000004800 */
[----:B------:R-:W-:Y:S01]  /*41d0*/  FFMA R104, R157, R104, R15 ;  /* 0x000000689d687223 */ /* 0x000fe2000000000f */
[----:B------:R-:W-:Y:S01]  /*41e0*/  FFMA R13, R155, R110, R12 ;  /* 0x0000006e9b0d7223 */ /* 0x000fe2000000000c */
[----:B------:R-:W1:Y:S02]  /*41f0*/  LDS R15, [R132.X4+0x80] ;  /* 0x00008000840f7984 */ /* 0x000e640000004800 */
[----:B------:R-:W-:Y:S01]  /*4200*/  FFMA R104, R154, R105, R104 ;  /* 0x000000699a687223 */ /* 0x000fe20000000068 */
[----:B------:R-:W-:-:S03]  /*4210*/  FFMA R12, R168, R111, R13 ;  /* 0x0000006fa80c7223 */ /* 0x000fc6000000000d */
[----:B------:R-:W-:Y:S01]  /*4220*/  FFMA R155, R155, R106, R104 ;  /* 0x0000006a9b9b7223 */ /* 0x000fe20000000068 */
[C---:B------:R-:W-:Y:S02]  /*4230*/  FFMA R13, R169.reuse, R16, R12 ;  /* 0x00000010a90d7223 */ /* 0x040fe4000000000c */
[----:B------:R-:W2:Y:S01]  /*4240*/  LDS R16, [R132.X4+0xc0] ;  /* 0x0000c00084107984 */ /* 0x000ea20000004800 */
[----:B------:R-:W-:Y:S01]  /*4250*/  FFMA R168, R168, R107, R155 ;  /* 0x0000006ba8a87223 */ /* 0x000fe2000000009b */
[----:B------:R-:W-:Y:S02]  /*4260*/  FFMA R12, R170, R17, R13 ;  /* 0x00000011aa0c7223 */ /* 0x000fe4000000000d */
[----:B------:R-:W3:Y:S01]  /*4270*/  LDS R17, [R132.X4+0x100] ;  /* 0x0001000084117984 */ /* 0x000ee20000004800 */
[----:B------:R-:W-:Y:S01]  /*4280*/  FFMA R168, R169, R100, R168 ;  /* 0x00000064a9a87223 */ /* 0x000fe200000000a8 */
[----:B------:R-:W-:Y:S01]  /*4290*/  FFMA R13, R171, R18, R12 ;  /* 0x00000012ab0d7223 */ /* 0x000fe2000000000c */
[----:B------:R-:W-:-:S02]  /*42a0*/  LEA R18, P3, R136, c[0x0][0x168], 0x1 ;  /* 0x00005a0088127a11 */ /* 0x000fc400078608ff */
[----:B------:R-:W-:Y:S01]  /*42b0*/  FFMA R101, R170, R101, R168 ;  /* 0x00000065aa657223 */ /* 0x000fe200000000a8 */
[----:B------:R-:W-:Y:S01]  /*42c0*/  FFMA R12, R172, R19, R13 ;  /* 0x00000013ac0c7223 */ /* 0x000fe2000000000d */
[----:B------:R-:W-:Y:S01]  /*42d0*/  LEA.HI.X R29, R136, c[0x0][0x16c], R29, 0x1, P3 ;  /* 0x00005b00881d7a11 */ /* 0x000fe200018f0c1d */
[----:B------:R-:W4:Y:S01]  /*42e0*/  LDS R19, [R132.X4+0x180] ;  /* 0x0001800084137984 */ /* 0x000f220000004800 */
[----:B------:R-:W-:Y:S01]  /*42f0*/  FFMA R102, R171, R102, R101 ;  /* 0x00000066ab667223 */ /* 0x000fe20000000065 */
[C---:B------:R-:W-:Y:S02]  /*4300*/  FFMA R13, R173.reuse, R96, R12 ;  /* 0x00000060ad0d7223 */ /* 0x040fe4000000000c */
[----:B------:R-:W5:Y:S01]  /*4310*/  LDS R96, [R132.X4+0x1c0] ;  /* 0x0001c00084607984 */ /* 0x000f620000004800 */
[----:B------:R-:W-:Y:S01]  /*4320*/  FFMA R103, R172, R103, R102 ;  /* 0x00000067ac677223 */ /* 0x000fe20000000066 */
[----:B------:R-:W-:Y:S02]  /*4330*/  FFMA R12, R176, R97, R13 ;  /* 0x00000061b00c7223 */ /* 0x000fe4000000000d */
[----:B------:R-:W5:Y:S01]  /*4340*/  LDS R97, [R132.X4+0x200] ;  /* 0x0002000084617984 */ /* 0x000f620000004800 */
[----:B------:R-:W-:Y:S01]  /*4350*/  FFMA R76, R173, R76, R103 ;  /* 0x0000004cad4c7223 */ /* 0x000fe20000000067 */
[----:B------:R-:W-:-:S02]  /*4360*/  FFMA R13, R175, R98, R12 ;  /* 0x00000062af0d7223 */ /* 0x000fc4000000000c */
[----:B------:R-:W5:Y:S01]  /*4370*/  LDS R98, [R132.X4+0x240] ;  /* 0x0002400084627984 */ /* 0x000f620000004800 */
[----:B------:R-:W-:Y:S01]  /*4380*/  FFMA R77, R176, R77, R76 ;  /* 0x0000004db04d7223 */ /* 0x000fe2000000004c */
[----:B------:R-:W-:Y:S01]  /*4390*/  FFMA R13, R174, R99, R13 ;  /* 0x00000063ae0d7223 */ /* 0x000fe2000000000d */
[----:B------:R-:W-:Y:S01]  /*43a0*/  LEA R76, P4, R31, R18, 0x1 ;  /* 0x000000121f4c7211 */ /* 0x000fe200078808ff */
[----:B------:R-:W5:Y:S01]  /*43b0*/  LDS R99, [R132.X4+0x280] ;  /* 0x0002800084637984 */ /* 0x000f620000004800 */
[----:B------:R-:W-:Y:S01]  /*43c0*/  FFMA R78, R175, R78, R77 ;  /* 0x0000004eaf4e7223 */ /* 0x000fe2000000004d */
[----:B0-----:R-:W-:Y:S01]  /*43d0*/  FFMA R92, R92, R14, R13 ;  /* 0x0000000e5c5c7223 */ /* 0x001fe2000000000d */
[----:B------:R-:W-:Y:S02]  /*43e0*/  LEA.HI.X R77, R31, R29, R28, 0x1, P4 ;  /* 0x0000001d1f4d7211 */ /* 0x000fe400020f0c1c */
[----:B------:R-:W-:Y:S01]  /*43f0*/  FFMA R79, R174, R79, R78 ;  /* 0x0000004fae4f7223 */ /* 0x000fe2000000004e */
[----:B------:R-:W-:Y:S01]  /*4400*/  FFMA R93, R93, R34, R92 ;  /* 0x000000225d5d7223 */ /* 0x000fe2000000005c */
[----:B------:R-:W0:Y:S02]  /*4410*/  LDS R78, [R132.X4+0x2c0] ;  /* 0x0002c000844e7984 */ /* 0x000e240000004800 */
[----:B------:R-:W-:Y:S01]  /*4420*/  FFMA R14, R88, R14, R79 ;  /* 0x0000000e580e7223 */ /* 0x000fe2000000004f */
[-C--:B-1----:R-:W-:Y:S01]  /*4430*/  FFMA R94, R94, R15.reuse, R93 ;  /* 0x0000000f5e5e7223 */ /* 0x082fe2000000005d */
[----:B------:R-:W1:Y:S02]  /*4440*/  LDS R79, [R132.X4+0x300] ;  /* 0x00030000844f7984 */ /* 0x000e640000004800 */
[----:B------:R-:W-:Y:S01]  /*4450*/  FFMA R89, R89, R34, R14 ;  /* 0x0000002259597223 */ /* 0x000fe2000000000e */
[----:B--2---:R-:W-:Y:S01]  /*4460*/  FFMA R95, R95, R16, R94 ;  /* 0x000000105f5f7223 */ /* 0x004fe2000000005e */
[----:B------:R-:W2:Y:S01]  /*4470*/  LDS R34, [R132.X4+0x340] ;  /* 0x0003400084227984 */ /* 0x000ea20000004800 */
[C---:B------:R-:W-:Y:S01]  /*4480*/  LEA R14, P4, R37.reuse, R18, 0x1 ;  /* 0x00000012250e7211 */ /* 0x040fe200078808ff */
[----:B------:R-:W-:Y:S01]  /*4490*/  FFMA R90, R90, R15, R89 ;  /* 0x0000000f5a5a7223 */ /* 0x000fe20000000059 */
[----:B---3--:R-:W-:Y:S01]  /*44a0*/  FFMA R84, R84, R17, R95 ;  /* 0x0000001154547223 */ /* 0x008fe2000000005f */
[----:B------:R-:W3:Y:S01]  /*44b0*/  LDS R89, [R132.X4+0x380] ;  /* 0x0003800084597984 */ /* 0x000ee20000004800 */
[----:B------:R-:W-:Y:S01]  /*44c0*/  LEA.HI.X R15, R37, R29, R32, 0x1, P4 ;  /* 0x0000001d250f7211 */ /* 0x000fe200020f0c20 */
[----:B------:R-:W-:Y:S01]  /*44d0*/  FFMA R91, R91, R16, R90 ;  /* 0x000000105b5b7223 */ /* 0x000fe2000000005a */
[----:B------:R-:W-:Y:S01]  /*44e0*/  FFMA R85, R85, R36, R84 ;  /* 0x0000002455557223 */ /* 0x000fe20000000054 */
[C---:B------:R-:W-:Y:S01]  /*44f0*/  LEA R16, P3, R33.reuse, R18, 0x1 ;  /* 0x0000001221107211 */ /* 0x040fe200078608ff */
[----:B------:R-:W-:Y:S01]  /*4500*/  LDS R28, [R132.X4+0x540] ;  /* 0x00054000841c7984 */ /* 0x000fe20000004800 */
[----:B------:R-:W-:Y:S01]  /*4510*/  FFMA R80, R80, R17, R91 ;  /* 0x0000001150507223 */ /* 0x000fe2000000005b */
[----:B----4-:R-:W-:Y:S01]  /*4520*/  FFMA R86, R86, R19, R85 ;  /* 0x0000001356567223 */ /* 0x010fe20000000055 */
[----:B------:R-:W-:Y:S01]  /*4530*/  LEA.HI.X R17, R33, R29, R30, 0x1, P3 ;  /* 0x0000001d21117211 */ /* 0x000fe200018f0c1e */
[----:B------:R-:W-:Y:S01]  /*4540*/  LDS R32, [R132.X4+0x640] ;  /* 0x0006400084207984 */ /* 0x000fe20000004800 */
[----:B------:R-:W-:Y:S01]  /*4550*/  FFMA R81, R81, R36, R80 ;  /* 0x0000002451517223 */ /* 0x000fe20000000050 */
[----:B-----5:R-:W-:Y:S01]  /*4560*/  FFMA R87, R87, R96, R86 ;  /* 0x0000006057577223 */ /* 0x020fe20000000056 */
[C---:B------:R-:W-:Y:S01]  /*4570*/  LEA R12, P3, R35.reuse, R18, 0x1 ;  /* 0x00000012230c7211 */ /* 0x040fe200078608ff */
[----:B------:R-:W4:Y:S01]  /*4580*/  LDS R36, [R132.X4+0x3c0] ;  /* 0x0003c00084247984 */ /* 0x000f220000004800 */
[----:B------:R-:W-:Y:S01]  /*4590*/  FFMA R82, R82, R19, R81 ;  /* 0x0000001352527223 */ /* 0x000fe20000000051 */
[----:B------:R-:W-:Y:S01]  /*45a0*/  FFMA R72, R72, R97, R87 ;  /* 0x0000006148487223 */ /* 0x000fe20000000057 */
[----:B------:R-:W-:Y:S01]  /*45b0*/  LEA.HI.X R13, R35, R29, R0, 0x1, P3 ;  /* 0x0000001d230d7211 */ /* 0x000fe200018f0c00 */
[----:B------:R-:W5:Y:S01]  /*45c0*/  S2R R80, SR_TID.X ;  /* 0x0000000000507919 */ /* 0x000f620000002100 */
[----:B------:R-:W-:Y:S01]  /*45d0*/  FFMA R83, R83, R96, R82 ;  /* 0x0000006053537223 */ /* 0x000fe20000000052 */
[----:B------:R-:W-:-:S02]  /*45e0*/  FFMA R73, R73, R98, R72 ;  /* 0x0000006249497223 */ /* 0x000fc40000000048 */
[----:B------:R-:W-:Y:S01]  /*45f0*/  LDS R33, [R132.X4+0x580] ;  /* 0x0005800084217984 */ /* 0x000fe20000004800 */
[----:B------:R-:W-:Y:S01]  /*4600*/  FFMA R68, R68, R97, R83 ;  /* 0x0000006144447223 */ /* 0x000fe20000000053 */
[-C--:B------:R-:W-:Y:S02]  /*4610*/  FFMA R74, R74, R99.reuse, R73 ;  /* 0x000000634a4a7223 */ /* 0x080fe40000000049 */
[----:B------:R-:W-:Y:S01]  /*4620*/  LDS R30, [R132.X4+0x5c0] ;  /* 0x0005c000841e7984 */ /* 0x000fe20000004800 */
[----:B------:R-:W-:Y:S01]  /*4630*/  FFMA R69, R69, R98, R68 ;  /* 0x0000006245457223 */ /* 0x000fe20000000044 */
[----:B0-----:R-:W-:Y:S02]  /*4640*/  FFMA R75, R75, R78, R74 ;  /* 0x0000004e4b4b7223 */ /* 0x001fe4000000004a */
[----:B------:R-:W-:Y:S01]  /*4650*/  LDS R35, [R132.X4+0x600] ;  /* 0x0006000084237984 */ /* 0x000fe20000004800 */
[----:B------:R-:W-:Y:S01]  /*4660*/  FFMA R70, R70, R99, R69 ;  /* 0x0000006346467223 */ /* 0x000fe20000000045 */
[----:B------:R-:W-:Y:S01]  /*4670*/  F2FP.PACK_AB R69, R41, R40 ;  /* 0x000000282945723e */ /* 0x000fe200000000ff */
[-C--:B-1----:R-:W-:Y:S01]  /*4680*/  FFMA R24, R24, R79.reuse, R75 ;  /* 0x0000004f18187223 */ /* 0x082fe2000000004b */
[----:B------:R-:W-:Y:S01]  /*4690*/  LDS R37, [R132.X4+0x680] ;  /* 0x0006800084257984 */ /* 0x000fe20000004800 */
[----:B------:R-:W-:Y:S01]  /*46a0*/  FFMA R71, R71, R78, R70 ;  /* 0x0000004e47477223 */ /* 0x000fe20000000046 */
[----:B------:R-:W-:Y:S01]  /*46b0*/  PRMT R78, R141, 0x7632, R78 ;  /* 0x000076328d4e7816 */ /* 0x000fe2000000004e */
[----:B--2---:R-:W-:Y:S01]  /*46c0*/  FFMA R25, R25, R34, R24 ;  /* 0x0000002219197223 */ /* 0x004fe20000000018 */
[----:B------:R-:W-:Y:S01]  /*46d0*/  LDS R0, [R132.X4+0x7c0] ;  /* 0x0007c00084007984 */ /* 0x000fe20000004800 */
[----:B------:R-:W-:Y:S01]  /*46e0*/  FFMA R20, R20, R79, R71 ;  /* 0x0000004f14147223 */ /* 0x000fe20000000047 */
[----:B------:R-:W-:Y:S01]  /*46f0*/  F2FP.PACK_AB R71, R39, R38 ;  /* 0x000000262747723e */ /* 0x000fe200000000ff */
[-C--:B---3--:R-:W-:Y:S01]  /*4700*/  FFMA R26, R26, R89.reuse, R25 ;  /* 0x000000591a1a7223 */ /* 0x088fe20000000019 */
[C---:B-----5:R-:W-:Y:S01]  /*4710*/  LOP3.LUT R19, R80.reuse, 0x1f, RZ, 0xc0, !PT ;  /* 0x0000001f50137812 */ /* 0x060fe200078ec0ff */
[----:B------:R-:W-:Y:S01]  /*4720*/  FFMA R21, R21, R34, R20 ;  /* 0x0000002215157223 */ /* 0x000fe20000000014 */
[----:B------:R-:W-:Y:S01]  /*4730*/  SHF.L.U32 R80, R80, 0x1, RZ ;  /* 0x0000000150507819 */ /* 0x000fe200000006ff */
[----:B------:R-:W-:Y:S01]  /*4740*/  LDS R25, [R132.X4+0x400] ;  /* 0x0004000084197984 */ /* 0x000fe20000004800 */
[----:B------:R-:W-:Y:S01]  /*4750*/  SHF.R.U32.HI R31, RZ, 0x3, R19 ;  /* 0x00000003ff1f7819 */ /* 0x000fe20000011613 */
[----:B------:R-:W-:Y:S01]  /*4760*/  FFMA R22, R22, R89, R21 ;  /* 0x0000005916167223 */ /* 0x000fe20000000015 */
[----:B------:R-:W-:Y:S01]  /*4770*/  SHF.R.U32.HI R19, RZ, 0x4, R19 ;  /* 0x00000004ff137819 */ /* 0x000fe20000011613 */
[----:B------:R-:W-:Y:S01]  /*4780*/  LDS R24, [R132.X4+0x440] ;  /* 0x0004400084187984 */ /* 0x000fe20000004800 */
[----:B------:R-:W-:-:S02]  /*4790*/  LOP3.LUT R74, R80, 0xe, RZ, 0xc0, !PT ;  /* 0x0000000e504a7812 */ /* 0x000fc400078ec0ff */
[C---:B------:R-:W-:Y:S01]  /*47a0*/  LEA R31, R134.reuse, R31, 0x2 ;  /* 0x0000001f861f7211 */ /* 0x040fe200078e10ff */
[----:B------:R-:W-:Y:S01]  /*47b0*/  LDS R20, [R132.X4+0x740] ;  /* 0x0007400084147984 */ /* 0x000fe20000004800 */
[----:B------:R-:W-:Y:S01]  /*47c0*/  LEA R19, R134, R19, 0x1 ;  /* 0x0000001386137211 */ /* 0x000fe200078e08ff */
[-C--:B----4-:R-:W-:Y:S01]  /*47d0*/  FFMA R39, R27, R36.reuse, R26 ;  /* 0x000000241b277223 */ /* 0x090fe2000000001a */
[----:B------:R-:W-:Y:S01]  /*47e0*/  FFMA R41, R23, R36, R22 ;  /* 0x0000002417297223 */ /* 0x000fe20000000016 */
[----:B------:R-:W-:Y:S01]  /*47f0*/  IMAD R74, R31, 0x12, R74 ;  /* 0x000000121f4a7824 */ /* 0x000fe200078e024a */
[----:B------:R-:W-:Y:S01]  /*4800*/  LDS R27, [R132.X4+0x480] ;  /* 0x00048000841b7984 */ /* 0x000fe20000004800 */
[----:B------:R-:W-:Y:S01]  /*4810*/  IMAD R19, R19, 0x12, R132 ;  /* 0x0000001213137824 */ /* 0x000fe200078e0284 */
[----:B------:R-:W-:Y:S02]  /*4820*/  PRMT R80, R142, 0x7632, R80 ;  /* 0x000076328e507816 */ /* 0x000fe40000000050 */
[----:B------:R-:W-:Y:S02]  /*4830*/  LDS R26, [R132.X4+0x4c0] ;  /* 0x0004c000841a7984 */ /* 0x000fe40000004800 */
[----:B------:R-:W-:-:S02]  /*4840*/  SHF.L.U32 R19, R19, 0x1, RZ ;  /* 0x0000000113137819 */ /* 0x000fc400000006ff */
[----:B------:R-:W-:Y:S04]  /*4850*/  LDS R31, [R132.X4+0x500] ;  /* 0x00050000841f7984 */ /* 0x000fe80000004800 */
[----:B------:R-:W-:Y:S04]  /*4860*/  LDS R22, [R132.X4+0x6c0] ;  /* 0x0006c00084167984 */ /* 0x000fe80000004800 */
[----:B------:R-:W-:Y:S04]  /*4870*/  LDS R23, [R132.X4+0x700] ;  /* 0x0007000084177984 */ /* 0x000fe80000004800 */
[----:B------:R-:W-:Y:S04]  /*4880*/  LDS R21, [R132.X4+0x780] ;  /* 0x0007800084157984 */ /* 0x000fe80000004800 */
[----:B------:R-:W-:Y:S06]  /*4890*/  BAR.SYNC 0x0 ;  /* 0x0000000000007b1d */ /* 0x000fec0000000000 */
[----:B------:R-:W-:Y:S04]  /*48a0*/  STS [R130], R39 ;  /* 0x0000002782007388 */ /* 0x000fe80000000800 */
[----:B------:R-:W-:Y:S04]  /*48b0*/  STS [R130+0x200], R41 ;  /* 0x0002002982007388 */ /* 0x000fe80000000800 */
[----:B------:R-:W-:Y:S06]  /*48c0*/  BAR.SYNC 0x0 ;  /* 0x0000000000007b1d */ /* 0x000fec0000000000 */
[----:B------:R0:W-:Y:S04]  /*48d0*/  @P6 STG.E [R16.64], R125 ;  /* 0x0000007d10006986 */ /* 0x0001e8000c101904 */
[----:B------:R-:W-:Y:S04]  /*48e0*/  @P0 STG.E [R76.64+0x20], R43 ;  /* 0x0000202b4c000986 */ /* 0x000fe8000c101904 */
[----:B------:R-:W-:Y:S04]  /*48f0*/  @P1 STG.E [R12.64+0x40], R69 ;  /* 0x000040450c001986 */ /* 0x000fe8000c101904 */
[----:B------:R-:W-:Y:S01]  /*4900*/  @P2 STG.E [R14.64+0x60], R71 ;  /* 0x000060470e002986 */ /* 0x000fe2000c101904 */
[----:B0-----:R-:W-:-:S03]  /*4910*/  SHF.L.U32 R16, R74, 0x1, RZ ;  /* 0x000000014a107819 */ /* 0x001fc600000006ff */
[----:B------:R-:W0:Y:S04]  /*4920*/  LDS R39, [R132.X4] ;  /* 0x0000000084277984 */ /* 0x000e280000004800 */
[----:B------:R-:W1:Y:S04]  /*4930*/  LDS R34, [R132.X4+0x40] ;  /* 0x0000400084227984 */ /* 0x000e680000004800 */
[----:B------:R-:W-:Y:S04]  /*4940*/  LDS R41, [R132.X4+0x80] ;  /* 0x0000800084297984 */ /* 0x000fe80000004800 */
[----:B------:R-:W-:Y:S04]  /*4950*/  LDS R36, [R132.X4+0xc0] ;  /* 0x0000c00084247984 */ /* 0x000fe80000004800 */
[----:B------:R-:W-:Y:S04]  /*4960*/  LDS R17, [R132.X4+0x100] ;  /* 0x0001000084117984 */ /* 0x000fe80000004800 */
[----:B------:R-:W-:Y:S04]  /*4970*/  LDS R38, [R132.X4+0x140] ;  /* 0x0001400084267984 */ /* 0x000fe80000004800 */
[----:B------:R-:W-:Y:S04]  /*4980*/  LDS R43, [R132.X4+0x180] ;  /* 0x00018000842b7984 */ /* 0x000fe80000004800 */
[----:B------:R-:W-:Y:S04]  /*4990*/  LDS R40, [R132.X4+0x1c0] ;  /* 0x0001c00084287984 */ /* 0x000fe80000004800 */
[----:B------:R-:W-:Y:S04]  /*49a0*/  LDS R69, [R132.X4+0x200] ;  /* 0x0002000084457984 */ /* 0x000fe80000004800 */
[----:B------:R-:W-:Y:S04]  /*49b0*/  LDS R42, [R132.X4+0x240] ;  /* 0x00024000842a7984 */ /* 0x000fe80000004800 */
[----:B------:R-:W-:Y:S01]  /*49c0*/  LDS R71, [R132.X4+0x280] ;  /* 0x0002800084477984 */ /* 0x000fe20000004800 */
[C---:B0-----:R-:W-:Y:S01]  /*49d0*/  FFMA R74, R4.reuse, R39, RZ ;  /* 0x00000027044a7223 */ /* 0x041fe200000000ff */
[----:B------:R-:W-:-:S02]  /*49e0*/  FFMA R4, R4, R25, RZ ;  /* 0x0000001904047223 */ /* 0x000fc400000000ff */
[----:B------:R-:W-:Y:S04]  /*49f0*/  LDS R68, [R132.X4+0x2c0] ;  /* 0x0002c00084447984 */ /* 0x000fe80000004800 */
[----:B------:R-:W-:Y:S04]  /*4a00*/  LDS R73, [R132.X4+0x300] ;  /* 0x0003000084497984 */ /* 0x000fe80000004800 */
[----:B------:R-:W-:Y:S04]  /*4a10*/  LDS R70, [R132.X4+0x340] ;  /* 0x0003400084467984 */ /* 0x000fe80000004800 */
[----:B------:R-:W-:Y:S04]  /*4a20*/  LDS R75, [R132.X4+0x380] ;  /* 0x00038000844b7984 */ /* 0x000fe80000004800 */
[----:B------:R-:W-:Y:S04]  /*4a30*/  LDS R72, [R132.X4+0x3c0] ;  /* 0x0003c00084487984 */ /* 0x000fe80000004800 */
[----:B------:R-:W-:Y:S06]  /*4a40*/  BAR.SYNC 0x0 ;  /* 0x0000000000007b1d */ /* 0x000fec0000000000 */
[----:B------:R-:W-:Y:S04]  /*4a50*/  STS.U16 [R19], R141 ;  /* 0x0000008d13007388 */ /* 0x000fe80000000400 */
[----:B------:R-:W-:Y:S04]  /*4a60*/  STS.U16 [R19+0x120], R78 ;  /* 0x0001204e13007388 */ /* 0x000fe80000000400 */
[----:B------:R-:W-:Y:S06]  /*4a70*/  BAR.SYNC 0x0 ;  /* 0x0000000000007b1d */ /* 0x000fec0000000000 */
[----:B------:R-:W0:Y:S01]  /*4a80*/  LDS R79, [R16] ;  /* 0x00000000104f7984 */ /* 0x000e220000000800 */
[C---:B------:R-:W-:Y:S01]  /*4a90*/  FFMA R78, R8.reuse, R39, RZ ;  /* 0x00000027084e7223 */ /* 0x040fe200000000ff */
[C---:B-1----:R-:W-:Y:S01]  /*4aa0*/  FFMA R39, R5.reuse, R34, R74 ;  /* 0x0000002205277223 */ /* 0x042fe2000000004a */
[----:B------:R-:W-:Y:S01]  /*4ab0*/  FFMA R8, R8, R25, RZ ;  /* 0x0000001908087223 */ /* 0x000fe200000000ff */
[----:B------:R-:W-:Y:S01]  /*4ac0*/  FFMA R5, R5, R24, R4 ;  /* 0x0000001805057223 */ /* 0x000fe20000000004 */
[----:B0-----:R-:W-:Y:S04]  /*4ad0*/  @P0 STG.E [R76.64], R79 ;  /* 0x0000004f4c000986 */ /* 0x001fe8000c101904 */
[----:B------:R-:W-:Y:S06]  /*4ae0*/  BAR.SYNC 0x0 ;  /* 0x0000000000007b1d */ /* 0x000fec0000000000 */
[----:B------:R-:W-:Y:S01]  /*4af0*/  STS.U16 [R19], R142 ;  /* 0x0000008e13007388 */ /* 0x000fe20000000400 */
[----:B------:R-:W-:Y:S01]  /*4b00*/  FFMA R77, R9, R34, R78 ;  /* 0x00000022094d7223 */ /* 0x000fe2000000004e */
[----:B------:R-:W-:-:S02]  /*4b10*/  FFMA R34, R6, R41, R39 ;  /* 0x0000002906227223 */ /* 0x000fc40000000027 */
[----:B------:R-:W-:Y:S01]  /*4b20*/  STS.U16 [R19+0x120], R80 ;  /* 0x0001205013007388 */ /* 0x000fe20000000400 */
[----:B------:R-:W-:Y:S01]  /*4b30*/  FFMA R9, R9, R24, R8 ;  /* 0x0000001809097223 */ /* 0x000fe20000000008 */
[----:B------:R-:W-:Y:S01]  /*4b40*/  FFMA R74, R10, R41, R77 ;  /* 0x000000290a4a7223 */ /* 0x000fe2000000004d */
[-C--:B------:R-:W-:Y:S01]  /*4b50*/  FFMA R39, R7, R36.reuse, R34 ;  /* 0x0000002407277223 */ /* 0x080fe20000000022 */
[----:B------:R-:W-:Y:S06]  /*4b60*/  BAR.SYNC 0x0 ;  /* 0x0000000000007b1d */ /* 0x000fec0000000000 */
[----:B------:R-:W0:Y:S01]  /*4b70*/  LDS R81, [R16] ;  /* 0x0000000010517984 */ /* 0x000e220000000800 */
[----:B------:R-:W-:Y:S01]  /*4b80*/  FFMA R41, R11, R36, R74 ;  /* 0x000000240b297223 */ /* 0x000fe2000000004a */
[----:B------:R-:W-:Y:S01]  /*4b90*/  FFMA R34, R64, R17, R39 ;  /* 0x0000001140227223 */ /* 0x000fe20000000027 */
[-C--:B------:R-:W-:Y:S01]  /*4ba0*/  FFMA R6, R6, R27.reuse, R5 ;  /* 0x0000001b06067223 */ /* 0x080fe20000000005 */
[----:B------:R-:W-:Y:S01]  /*4bb0*/  FFMA R10, R10, R27, R9 ;  /* 0x0000001b0a0a7223 */ /* 0x000fe20000000009 */
[----:B------:R-:W-:Y:S01]  /*4bc0*/  FFMA R36, R60, R17, R41 ;  /* 0x000000113c247223 */ /* 0x000fe20000000029 */
[----:B------:R-:W-:Y:S01]  /*4bd0*/  FFMA R17, R65, R38, R34 ;  /* 0x0000002641117223 */ /* 0x000fe20000000022 */
[-C--:B------:R-:W-:Y:S01]  /*4be0*/  FFMA R7, R7, R26.reuse, R6 ;  /* 0x0000001a07077223 */ /* 0x080fe20000000006 */
[----:B------:R-:W-:Y:S01]  /*4bf0*/  FFMA R11, R11, R26, R10 ;  /* 0x0000001a0b0b7223 */ /* 0x000fe2000000000a */
[----:B------:R-:W-:Y:S01]  /*4c00*/  FFMA R39, R61, R38, R36 ;  /* 0x000000263d277223 */ /* 0x000fe20000000024 */
[----:B------:R-:W-:Y:S01]  /*4c10*/  FFMA R34, R66, R43, R17 ;  /* 0x0000002b42227223 */ /* 0x000fe20000000011 */
[----:B------:R-:W-:Y:S01]  /*4c20*/  PRMT R38, R143, 0x7632, R38 ;  /* 0x000076328f267816 */ /* 0x000fe20000000026 */
[----:B------:R-:W-:Y:S01]  /*4c30*/  FFMA R64, R64, R31, R7 ;  /* 0x0000001f40407223 */ /* 0x000fe20000000007 */
        /* <DEDUP_REMOVED lines=25> */
[-C--:B------:R-:W-:Y:S01]  /*4dd0*/  FFMA R5, R49, R70.reuse, R4 ;  /* 0x0000004631057223 */ /* 0x080fe20000000004 */
[----:B------:R-:W-:Y:S01]  /*4de0*/  FFMA R58, R58, R37, R57 ;  /* 0x000000253a3a7223 */ /* 0x000fe20000000039 */
[----:B0-----:R-:W-:Y:S01]  /*4df0*/  @P1 STG.E [R12.64], R81 ;  /* 0x000000510c001986 */ /* 0x001fe2000c101904 */
[----:B------:R-:W-:Y:S01]  /*4e00*/  FFMA R9, R45, R70, R8 ;  /* 0x000000462d097223 */ /* 0x000fe20000000008 */
[-C--:B------:R-:W-:Y:S01]  /*4e10*/  FFMA R4, R50, R75.reuse, R5 ;  /* 0x0000004b32047223 */ /* 0x080fe20000000005 */
[----:B------:R-:W-:Y:S01]  /*4e20*/  FFMA R55, R55, R22, R54 ;  /* 0x0000001637377223 */ /* 0x000fe20000000036 */
[----:B------:R-:W-:Y:S06]  /*4e30*/  BAR.SYNC 0x0 ;  /* 0x0000000000007b1d */ /* 0x000fec0000000000 */
[----:B------:R-:W-:Y:S01]  /*4e40*/  STS.U16 [R19], R143 ;  /* 0x0000008f13007388 */ /* 0x000fe20000000400 */
[----:B------:R-:W-:Y:S01]  /*4e50*/  FFMA R6, R46, R75, R9 ;  /* 0x0000004b2e067223 */ /* 0x000fe20000000009 */
[----:B------:R-:W-:Y:S01]  /*4e60*/  FFMA R4, R51, R72, R4 ;  /* 0x0000004833047223 */ /* 0x000fe20000000004 */
[----:B------:R-:W-:Y:S01]  /*4e70*/  FFMA R59, R59, R22, R58 ;  /* 0x000000163b3b7223 */ /* 0x000fe2000000003a */
[----:B------:R-:W-:Y:S01]  /*4e80*/  STS.U16 [R19+0x120], R38 ;  /* 0x0001202613007388 */ /* 0x000fe20000000400 */
[----:B------:R-:W-:Y:S01]  /*4e90*/  FFMA R6, R47, R72, R6 ;  /* 0x000000482f067223 */ /* 0x000fe20000000006 */
[----:B------:R-:W-:Y:S01]  /*4ea0*/  FADD R4, RZ, -R4 ;  /* 0x80000004ff047221 */ /* 0x000fe20000000000 */
[-C--:B------:R-:W-:Y:S01]  /*4eb0*/  FFMA R48, R48, R23.reuse, R55 ;  /* 0x0000001730307223 */ /* 0x080fe20000000037 */
[----:B------:R-:W-:Y:S06]  /*4ec0*/  BAR.SYNC 0x0 ;  /* 0x0000000000007b1d */ /* 0x000fec0000000000 */
[----:B------:R-:W0:Y:S01]  /*4ed0*/  LDS R41, [R16] ;  /* 0x0000000010297984 */ /* 0x000e220000000800 */
[----:B------:R-:W-:Y:S01]  /*4ee0*/  FADD R5, RZ, -R6 ;  /* 0x80000006ff057221 */ /* 0x000fe20000000000 */
[----:B------:R-:W-:Y:S01]  /*4ef0*/  FFMA R44, R44, R23, R59 ;  /* 0x000000172c2c7223 */ /* 0x000fe2000000003b */
[----:B------:R-:W-:-:S03]  /*4f00*/  FFMA R49, R49, R20, R48 ;  /* 0x0000001431317223 */ /* 0x000fc60000000030 */
[----:B------:R-:W-:Y:S01]  /*4f10*/  F2FP.PACK_AB R4, R5, R4 ;  /* 0x000000040504723e */ /* 0x000fe200000000ff */
[----:B------:R-:W-:Y:S01]  /*4f20*/  FFMA R45, R45, R20, R44 ;  /* 0x000000142d2d7223 */ /* 0x000fe2000000002c */
[-C--:B------:R-:W-:Y:S02]  /*4f30*/  FFMA R50, R50, R21.reuse, R49 ;  /* 0x0000001532327223 */ /* 0x080fe40000000031 */
[----:B------:R-:W-:Y:S01]  /*4f40*/  PRMT R5, R4, 0x7632, R5 ;  /* 0x0000763204057816 */ /* 0x000fe20000000005 */
[----:B------:R-:W-:Y:S01]  /*4f50*/  FFMA R46, R46, R21, R45 ;  /* 0x000000152e2e7223 */ /* 0x000fe2000000002d */
[----:B------:R-:W-:-:S03]  /*4f60*/  FFMA R50, R51, R0, R50 ;  /* 0x0000000033327223 */ /* 0x000fc60000000032 */
[----:B------:R-:W-:Y:S01]  /*4f70*/  FFMA R46, R47, R0, R46 ;  /* 0x000000002f2e7223 */ /* 0x000fe2000000002e */
[----:B------:R-:W-:Y:S01]  /*4f80*/  FADD R50, RZ, -R50 ;  /* 0x80000032ff327221 */ /* 0x000fe20000000000 */
[----:B0-----:R-:W-:Y:S04]  /*4f90*/  @P1 STG.E [R12.64+0x20], R41 ;  /* 0x000020290c001986 */ /* 0x001fe8000c101904 */
[----:B------:R-:W-:Y:S06]  /*4fa0*/  BAR.SYNC 0x0 ;  /* 0x0000000000007b1d */ /* 0x000fec0000000000 */
[----:B------:R-:W-:Y:S04]  /*4fb0*/  STS.U16 [R19], R4 ;  /* 0x0000000413007388 */ /* 0x000fe80000000400 */
[----:B------:R-:W-:Y:S04]  /*4fc0*/  STS.U16 [R19+0x120], R5 ;  /* 0x0001200513007388 */ /* 0x000fe80000000400 */
[----:B------:R-:W-:Y:S06]  /*4fd0*/  BAR.SYNC 0x0 ;  /* 0x0000000000007b1d */ /* 0x000fec0000000000 */
[----:B------:R-:W0:Y:S01]  /*4fe0*/  LDS R7, [R16] ;  /* 0x0000000010077984 */ /* 0x000e220000000800 */
[----:B------:R-:W-:Y:S01]  /*4ff0*/  FADD R5, RZ, -R46 ;  /* 0x8000002eff057221 */ /* 0x000fe20000000000 */
[----:B------:R-:W-:-:S04]  /*5000*/  LEA R4, P0, R3, R18, 0x1 ;  /* 0x0000001203047211 */ /* 0x000fc800078008ff */
[----:B------:R-:W-:-:S04]  /*5010*/  F2FP.PACK_AB R5, R5, R50 ;  /* 0x000000320505723e */ /* 0x000fc800000000ff */
[----:B------:R-:W-:Y:S01]  /*5020*/  PRMT R0, R5, 0x7632, R0 ;  /* 0x0000763205007816 */ /* 0x000fe20000000000 */
[----:B0-----:R-:W-:Y:S04]  /*5030*/  @P2 STG.E [R14.64], R7 ;  /* 0x000000070e002986 */ /* 0x001fe8000c101904 */
[----:B------:R-:W-:Y:S06]  /*5040*/  BAR.SYNC 0x0 ;  /* 0x0000000000007b1d */ /* 0x000fec0000000000 */
[----:B------:R-:W-:Y:S04]  /*5050*/  STS.U16 [R19], R5 ;  /* 0x0000000513007388 */ /* 0x000fe80000000400 */
[----:B------:R-:W-:Y:S04]  /*5060*/  STS.U16 [R19+0x120], R0 ;  /* 0x0001200013007388 */ /* 0x000fe80000000400 */
[----:B------:R-:W-:Y:S06]  /*5070*/  BAR.SYNC 0x0 ;  /* 0x0000000000007b1d */ /* 0x000fec0000000000 */
[----:B------:R-:W0:Y:S01]  /*5080*/  LDS R9, [R16] ;  /* 0x0000000010097984 */ /* 0x000e220000000800 */
[----:B------:R-:W-:-:S02]  /*5090*/  LEA.HI.X R5, R3, R29, R2, 0x1, P0 ;  /* 0x0000001d03057211 */ /* 0x000fc400000f0c02 */
[----:B------:R-:W-:-:S03]  /*50a0*/  PRMT R2, R145, 0x7632, R2 ;  /* 0x0000763291027816 */ /* 0x000fc60000000002 */
[----:B0-----:R-:W-:Y:S04]  /*50b0*/  @P2 STG.E [R4.64+0x20], R9 ;  /* 0x0000200904002986 */ /* 0x001fe8000c101904 */
[----:B------:R-:W-:Y:S06]  /*50c0*/  BAR.SYNC 0x0 ;  /* 0x0000000000007b1d */ /* 0x000fec0000000000 */
[----:B------:R-:W-:Y:S04]  /*50d0*/  STS.U16 [R19], R145 ;  /* 0x0000009113007388 */ /* 0x000fe80000000400 */
[----:B------:R-:W-:Y:S04]  /*50e0*/  STS.U16 [R19+0x120], R2 ;  /* 0x0001200213007388 */ /* 0x000fe80000000400 */
[----:B------:R-:W-:Y:S06]  /*50f0*/  BAR.SYNC 0x0 ;  /* 0x0000000000007b1d */ /* 0x000fec0000000000 */
[----:B------:R-:W-:Y:S05]  /*5100*/  @!P2 EXIT ;  /* 0x000000000000a94d */ /* 0x000fea0003800000 */
[----:B------:R-:W0:Y:S04]  /*5110*/  LDS R3, [R16] ;  /* 0x0000000010037984 */ /* 0x000e280000000800 */
[----:B0-----:R-:W-:Y:S01]  /*5120*/  STG.E [R4.64+0x40], R3 ;  /* 0x0000400304007986 */ /* 0x001fe2000c101904 */
[----:B------:R-:W-:Y:S05]  /*5130*/  EXIT ;  /* 0x000000000000794d */ /* 0x000fea0003800000 */
.L_x_5:
[----:B------:R-:W-:-:S00]  /*5140*/  BRA `(.L_x_5) ;  /* 0xfffffff000007947 */ /* 0x000fc0000383ffff */
[----:B------:R-:W-:-:S00]  /*5150*/  NOP ;  /* 0x0000000000007918 */ /* 0x000fc00000000000 */
        /* <DEDUP_REMOVED lines=10> */
.L_x_6:


//--------------------- .nv.shared.merge_16x16_to_64x64_inverse_kernel --------------------------
	.section	.nv.shared.merge_16x16_to_64x64_inverse_kernel,"aw",@nobits
	.align	16
